	.target	sm_103a

	.elftype	@"ET_EXEC"


//--------------------- .note.nv.tkinfo           --------------------------
	.section	.note.nv.tkinfo,"",@"SHT_NOTE"
	.sectionflags	@"SHF_NOTE_NV_TKINFO"
	.tkinfo
        /*0018*/ 	.word	0x00000002
        /*0030*/ 	.string	""
        /*0030*/ 	.string	"ptxas"
        /*0030*/ 	.string	"Cuda compilation tools, release 13.0, V13.0.88"
        /*0030*/ 	.string	"Build cuda_13.0.r13.0/compiler.36424714_0"
        /*0030*/ 	.string	"-arch sm_103a -m 64 "



//--------------------- .note.nv.cuinfo           --------------------------
	.section	.note.nv.cuinfo,"",@"SHT_NOTE"
	.sectionflags	@"SHF_NOTE_NV_CUINFO"
        /*0018*/ 	.short	0x0002
        /*001a*/ 	.short	0x0067
        /*001c*/ 	.short	0x0082
	.zero		2


//--------------------- .nv.info                  --------------------------
	.section	.nv.info,"",@"SHT_CUDA_INFO"
	.align	4


	//----- nvinfo : EIATTR_REGCOUNT
	.align		4
        /*0000*/ 	.byte	0x04, 0x2f
        /*0002*/ 	.short	(.L_12 - .L_11)
	.align		4
.L_11:
        /*0004*/ 	.word	index@(_ZN7cutlass13device_kernelIN5flash19enable_sm80_to_sm89INS1_16FlashAttnFwdSm80INS1_25CollectiveMainloopFwdSm80ILi4ELi1ELb0EN4cute5tupleIJNS5_1CILi128EEENS7_ILi64EEENS7_ILi96EEEEEELi96ENS_6half_tEfNS_4arch4Sm80ELb1ELb0ELb0ELb1ELb0ELb1ELb1ELb0EEENS1_21CollectiveEpilogueFwdINS6_IJS8_SA_S9_EEENS6_IJNS7_ILi1EEESI_SI_EEESC_SE_Li128ELb1ELb1ELb0ELb0EEENS1_19SingleTileSchedulerILb1ELb0ELb1ELi128EEEEEEEEEvNT_6ParamsE)
        /*0008*/ 	.word	0x00000004


	//----- nvinfo : EIATTR_FRAME_SIZE
	.align		4
.L_12:
        /*000c*/ 	.byte	0x04, 0x11
        /*000e*/ 	.short	(.L_14 - .L_13)
	.align		4
.L_13:
        /*0010*/ 	.word	index@(_ZN7cutlass13device_kernelIN5flash19enable_sm80_to_sm89INS1_16FlashAttnFwdSm80INS1_25CollectiveMainloopFwdSm80ILi4ELi1ELb0EN4cute5tupleIJNS5_1CILi128EEENS7_ILi64EEENS7_ILi96EEEEEELi96ENS_6half_tEfNS_4arch4Sm80ELb1ELb0ELb0ELb1ELb0ELb1ELb1ELb0EEENS1_21CollectiveEpilogueFwdINS6_IJS8_SA_S9_EEENS6_IJNS7_ILi1EEESI_SI_EEESC_SE_Li128ELb1ELb1ELb0ELb0EEENS1_19SingleTileSchedulerILb1ELb0ELb1ELi128EEEEEEEEEvNT_6ParamsE)
        /*0014*/ 	.word	0x00000000


	//----- nvinfo : EIATTR_REGCOUNT
	.align		4
.L_14:
        /*0018*/ 	.byte	0x04, 0x2f
        /*001a*/ 	.short	(.L_16 - .L_15)
	.align		4
.L_15:
        /*001c*/ 	.word	index@(_ZN7cutlass13device_kernelIN5flash19enable_sm80_to_sm89INS1_16FlashAttnFwdSm80INS1_25CollectiveMainloopFwdSm80ILi4ELi1ELb0EN4cute5tupleIJNS5_1CILi128EEENS7_ILi64EEENS7_ILi96EEEEEELi96ENS_6half_tEfNS_4arch4Sm80ELb1ELb0ELb0ELb1ELb0ELb0ELb1ELb0EEENS1_21CollectiveEpilogueFwdINS6_IJS8_SA_S9_EEENS6_IJNS7_ILi1EEESI_SI_EEESC_SE_Li128ELb1ELb1ELb0ELb0EEENS1_19SingleTileSchedulerILb1ELb0ELb1ELi128EEEEEEEEEvNT_6ParamsE)
        /*0020*/ 	.word	0x00000004


	//----- nvinfo : EIATTR_FRAME_SIZE
	.align		4
.L_16:
        /*0024*/ 	.byte	0x04, 0x11
        /*0026*/ 	.short	(.L_18 - .L_17)
	.align		4
.L_17:
        /*0028*/ 	.word	index@(_ZN7cutlass13device_kernelIN5flash19enable_sm80_to_sm89INS1_16FlashAttnFwdSm80INS1_25CollectiveMainloopFwdSm80ILi4ELi1ELb0EN4cute5tupleIJNS5_1CILi128EEENS7_ILi64EEENS7_ILi96EEEEEELi96ENS_6half_tEfNS_4arch4Sm80ELb1ELb0ELb0ELb1ELb0ELb0ELb1ELb0EEENS1_21CollectiveEpilogueFwdINS6_IJS8_SA_S9_EEENS6_IJNS7_ILi1EEESI_SI_EEESC_SE_Li128ELb1ELb1ELb0ELb0EEENS1_19SingleTileSchedulerILb1ELb0ELb1ELi128EEEEEEEEEvNT_6ParamsE)
        /*002c*/ 	.word	0x00000000


	//----- nvinfo : EIATTR_REGCOUNT
	.align		4
.L_18:
        /*0030*/ 	.byte	0x04, 0x2f
        /*0032*/ 	.short	(.L_20 - .L_19)
	.align		4
.L_19:
        /*0034*/ 	.word	index@(_ZN7cutlass13device_kernelIN5flash19enable_sm80_to_sm89INS1_16FlashAttnFwdSm80INS1_25CollectiveMainloopFwdSm80ILi4ELi1ELb0EN4cute5tupleIJNS5_1CILi128EEENS7_ILi64EEENS7_ILi96EEEEEELi96ENS_6half_tEfNS_4arch4Sm80ELb1ELb0ELb0ELb0ELb0ELb0ELb1ELb0EEENS1_21CollectiveEpilogueFwdINS6_IJS8_SA_S9_EEENS6_IJNS7_ILi1EEESI_SI_EEESC_SE_Li128ELb0ELb1ELb0ELb0EEENS1_30DynamicPersistentTileSchedulerILi128ELi128ELb0ELb1ELb0EEEEEEEEEvNT_6ParamsE)
        /*0038*/ 	.word	0x00000004


	//----- nvinfo : EIATTR_FRAME_SIZE
	.align		4
.L_20:
        /*003c*/ 	.byte	0x04, 0x11
        /*003e*/ 	.short	(.L_22 - .L_21)
	.align		4
.L_21:
        /*0040*/ 	.word	index@(_ZN7cutlass13device_kernelIN5flash19enable_sm80_to_sm89INS1_16FlashAttnFwdSm80INS1_25CollectiveMainloopFwdSm80ILi4ELi1ELb0EN4cute5tupleIJNS5_1CILi128EEENS7_ILi64EEENS7_ILi96EEEEEELi96ENS_6half_tEfNS_4arch4Sm80ELb1ELb0ELb0ELb0ELb0ELb0ELb1ELb0EEENS1_21CollectiveEpilogueFwdINS6_IJS8_SA_S9_EEENS6_IJNS7_ILi1EEESI_SI_EEESC_SE_Li128ELb0ELb1ELb0ELb0EEENS1_30DynamicPersistentTileSchedulerILi128ELi128ELb0ELb1ELb0EEEEEEEEEvNT_6ParamsE)
        /*0044*/ 	.word	0x00000000


	//----- nvinfo : EIATTR_REGCOUNT
	.align		4
.L_22:
        /*0048*/ 	.byte	0x04, 0x2f
        /*004a*/ 	.short	(.L_24 - .L_23)
	.align		4
.L_23:
        /*004c*/ 	.word	index@(_ZN7cutlass13device_kernelIN5flash19enable_sm80_to_sm89INS1_16FlashAttnFwdSm80INS1_25CollectiveMainloopFwdSm80ILi4ELi1ELb0EN4cute5tupleIJNS5_1CILi128EEENS7_ILi48EEENS7_ILi96EEEEEELi96ENS_6half_tEfNS_4arch4Sm80ELb0ELb1ELb0ELb1ELb0ELb1ELb1ELb0EEENS1_21CollectiveEpilogueFwdINS6_IJS8_SA_S9_EEENS6_IJNS7_ILi1EEESI_SI_EEESC_SE_Li128ELb1ELb1ELb0ELb0EEENS1_19SingleTileSchedulerILb1ELb0ELb1ELi128EEEEEEEEEvNT_6ParamsE)
        /*0050*/ 	.word	0x00000004


	//----- nvinfo : EIATTR_FRAME_SIZE
	.align		4
.L_24:
        /*0054*/ 	.byte	0x04, 0x11
        /*0056*/ 	.short	(.L_26 - .L_25)
	.align		4
.L_25:
        /*0058*/ 	.word	index@(_ZN7cutlass13device_kernelIN5flash19enable_sm80_to_sm89INS1_16FlashAttnFwdSm80INS1_25CollectiveMainloopFwdSm80ILi4ELi1ELb0EN4cute5tupleIJNS5_1CILi128EEENS7_ILi48EEENS7_ILi96EEEEEELi96ENS_6half_tEfNS_4arch4Sm80ELb0ELb1ELb0ELb1ELb0ELb1ELb1ELb0EEENS1_21CollectiveEpilogueFwdINS6_IJS8_SA_S9_EEENS6_IJNS7_ILi1EEESI_SI_EEESC_SE_Li128ELb1ELb1ELb0ELb0EEENS1_19SingleTileSchedulerILb1ELb0ELb1ELi128EEEEEEEEEvNT_6ParamsE)
        /*005c*/ 	.word	0x00000000


	//----- nvinfo : EIATTR_REGCOUNT
	.align		4
.L_26:
        /*0060*/ 	.byte	0x04, 0x2f
        /*0062*/ 	.short	(.L_28 - .L_27)
	.align		4
.L_27:
        /*0064*/ 	.word	index@(_ZN7cutlass13device_kernelIN5flash19enable_sm80_to_sm89INS1_16FlashAttnFwdSm80INS1_25CollectiveMainloopFwdSm80ILi4ELi1ELb0EN4cute5tupleIJNS5_1CILi128EEENS7_ILi48EEENS7_ILi96EEEEEELi96ENS_6half_tEfNS_4arch4Sm80ELb0ELb1ELb0ELb1ELb0ELb0ELb1ELb0EEENS1_21CollectiveEpilogueFwdINS6_IJS8_SA_S9_EEENS6_IJNS7_ILi1EEESI_SI_EEESC_SE_Li128ELb1ELb1ELb0ELb0EEENS1_19SingleTileSchedulerILb1ELb0ELb1ELi128EEEEEEEEEvNT_6ParamsE)
        /*0068*/ 	.word	0x00000004


	//----- nvinfo : EIATTR_FRAME_SIZE
	.align		4
.L_28:
        /*006c*/ 	.byte	0x04, 0x11
        /*006e*/ 	.short	(.L_30 - .L_29)
	.align		4
.L_29:
        /*0070*/ 	.word	index@(_ZN7cutlass13device_kernelIN5flash19enable_sm80_to_sm89INS1_16FlashAttnFwdSm80INS1_25CollectiveMainloopFwdSm80ILi4ELi1ELb0EN4cute5tupleIJNS5_1CILi128EEENS7_ILi48EEENS7_ILi96EEEEEELi96ENS_6half_tEfNS_4arch4Sm80ELb0ELb1ELb0ELb1ELb0ELb0ELb1ELb0EEENS1_21CollectiveEpilogueFwdINS6_IJS8_SA_S9_EEENS6_IJNS7_ILi1EEESI_SI_EEESC_SE_Li128ELb1ELb1ELb0ELb0EEENS1_19SingleTileSchedulerILb1ELb0ELb1ELi128EEEEEEEEEvNT_6ParamsE)
        /*0074*/ 	.word	0x00000000


	//----- nvinfo : EIATTR_REGCOUNT
	.align		4
.L_30:
        /*0078*/ 	.byte	0x04, 0x2f
        /*007a*/ 	.short	(.L_32 - .L_31)
	.align		4
.L_31:
        /*007c*/ 	.word	index@(_ZN7cutlass13device_kernelIN5flash19enable_sm80_to_sm89INS1_16FlashAttnFwdSm80INS1_25CollectiveMainloopFwdSm80ILi4ELi1ELb0EN4cute5tupleIJNS5_1CILi128EEENS7_ILi48EEENS7_ILi96EEEEEELi96ENS_6half_tEfNS_4arch4Sm80ELb0ELb1ELb0ELb0ELb0ELb0ELb1ELb0EEENS1_21CollectiveEpilogueFwdINS6_IJS8_SA_S9_EEENS6_IJNS7_ILi1EEESI_SI_EEESC_SE_Li128ELb0ELb1ELb0ELb0EEENS1_19SingleTileSchedulerILb0ELb0ELb1ELi128EEEEEEEEEvNT_6ParamsE)
        /*0080*/ 	.word	0x00000004


	//----- nvinfo : EIATTR_FRAME_SIZE
	.align		4
.L_32:
        /*0084*/ 	.byte	0x04, 0x11
        /*0086*/ 	.short	(.L_34 - .L_33)
	.align		4
.L_33:
        /*0088*/ 	.word	index@(_ZN7cutlass13device_kernelIN5flash19enable_sm80_to_sm89INS1_16FlashAttnFwdSm80INS1_25CollectiveMainloopFwdSm80ILi4ELi1ELb0EN4cute5tupleIJNS5_1CILi128EEENS7_ILi48EEENS7_ILi96EEEEEELi96ENS_6half_tEfNS_4arch4Sm80ELb0ELb1ELb0ELb0ELb0ELb0ELb1ELb0EEENS1_21CollectiveEpilogueFwdINS6_IJS8_SA_S9_EEENS6_IJNS7_ILi1EEESI_SI_EEESC_SE_Li128ELb0ELb1ELb0ELb0EEENS1_19SingleTileSchedulerILb0ELb0ELb1ELi128EEEEEEEEEvNT_6ParamsE)
        /*008c*/ 	.word	0x00000000


	//----- nvinfo : EIATTR_REGCOUNT
	.align		4
.L_34:
        /*0090*/ 	.byte	0x04, 0x2f
        /*0092*/ 	.short	(.L_36 - .L_35)
	.align		4
.L_35:
        /*0094*/ 	.word	index@(_ZN7cutlass13device_kernelIN5flash19enable_sm80_to_sm89INS1_16FlashAttnFwdSm80INS1_25CollectiveMainloopFwdSm80ILi4ELi1ELb0EN4cute5tupleIJNS5_1CILi128EEENS7_ILi64EEENS7_ILi96EEEEEELi96ENS_6half_tEfNS_4arch4Sm80ELb0ELb0ELb0ELb1ELb0ELb1ELb1ELb0EEENS1_21CollectiveEpilogueFwdINS6_IJS8_SA_S9_EEENS6_IJNS7_ILi1EEESI_SI_EEESC_SE_Li128ELb1ELb1ELb0ELb0EEENS1_19SingleTileSchedulerILb1ELb0ELb1ELi128EEEEEEEEEvNT_6ParamsE)
        /*0098*/ 	.word	0x00000004


	//----- nvinfo : EIATTR_FRAME_SIZE
	.align		4
.L_36:
        /*009c*/ 	.byte	0x04, 0x11
        /*009e*/ 	.short	(.L_38 - .L_37)
	.align		4
.L_37:
        /*00a0*/ 	.word	index@(_ZN7cutlass13device_kernelIN5flash19enable_sm80_to_sm89INS1_16FlashAttnFwdSm80INS1_25CollectiveMainloopFwdSm80ILi4ELi1ELb0EN4cute5tupleIJNS5_1CILi128EEENS7_ILi64EEENS7_ILi96EEEEEELi96ENS_6half_tEfNS_4arch4Sm80ELb0ELb0ELb0ELb1ELb0ELb1ELb1ELb0EEENS1_21CollectiveEpilogueFwdINS6_IJS8_SA_S9_EEENS6_IJNS7_ILi1EEESI_SI_EEESC_SE_Li128ELb1ELb1ELb0ELb0EEENS1_19SingleTileSchedulerILb1ELb0ELb1ELi128EEEEEEEEEvNT_6ParamsE)
        /*00a4*/ 	.word	0x00000000


	//----- nvinfo : EIATTR_REGCOUNT
	.align		4
.L_38:
        /*00a8*/ 	.byte	0x04, 0x2f
        /*00aa*/ 	.short	(.L_40 - .L_39)
	.align		4
.L_39:
        /*00ac*/ 	.word	index@(_ZN7cutlass13device_kernelIN5flash19enable_sm80_to_sm89INS1_16FlashAttnFwdSm80INS1_25CollectiveMainloopFwdSm80ILi4ELi1ELb0EN4cute5tupleIJNS5_1CILi128EEENS7_ILi64EEENS7_ILi96EEEEEELi96ENS_6half_tEfNS_4arch4Sm80ELb0ELb0ELb0ELb1ELb0ELb0ELb1ELb0EEENS1_21CollectiveEpilogueFwdINS6_IJS8_SA_S9_EEENS6_IJNS7_ILi1EEESI_SI_EEESC_SE_Li128ELb1ELb1ELb0ELb0EEENS1_19SingleTileSchedulerILb1ELb0ELb1ELi128EEEEEEEEEvNT_6ParamsE)
        /*00b0*/ 	.word	0x00000004


	//----- nvinfo : EIATTR_FRAME_SIZE
	.align		4
.L_40:
        /*00b4*/ 	.byte	0x04, 0x11
        /*00b6*/ 	.short	(.L_42 - .L_41)
	.align		4
.L_41:
        /*00b8*/ 	.word	index@(_ZN7cutlass13device_kernelIN5flash19enable_sm80_to_sm89INS1_16FlashAttnFwdSm80INS1_25CollectiveMainloopFwdSm80ILi4ELi1ELb0EN4cute5tupleIJNS5_1CILi128EEENS7_ILi64EEENS7_ILi96EEEEEELi96ENS_6half_tEfNS_4arch4Sm80ELb0ELb0ELb0ELb1ELb0ELb0ELb1ELb0EEENS1_21CollectiveEpilogueFwdINS6_IJS8_SA_S9_EEENS6_IJNS7_ILi1EEESI_SI_EEESC_SE_Li128ELb1ELb1ELb0ELb0EEENS1_19SingleTileSchedulerILb1ELb0ELb1ELi128EEEEEEEEEvNT_6ParamsE)
        /*00bc*/ 	.word	0x00000000


	//----- nvinfo : EIATTR_REGCOUNT
	.align		4
.L_42:
        /*00c0*/ 	.byte	0x04, 0x2f
        /*00c2*/ 	.short	(.L_44 - .L_43)
	.align		4
.L_43:
        /*00c4*/ 	.word	index@(_ZN7cutlass13device_kernelIN5flash19enable_sm80_to_sm89INS1_16FlashAttnFwdSm80INS1_25CollectiveMainloopFwdSm80ILi4ELi1ELb0EN4cute5tupleIJNS5_1CILi128EEENS7_ILi64EEENS7_ILi96EEEEEELi96ENS_6half_tEfNS_4arch4Sm80ELb0ELb0ELb0ELb0ELb0ELb0ELb1ELb0EEENS1_21CollectiveEpilogueFwdINS6_IJS8_SA_S9_EEENS6_IJNS7_ILi1EEESI_SI_EEESC_SE_Li128ELb0ELb1ELb0ELb0EEENS1_19SingleTileSchedulerILb0ELb0ELb1ELi128EEEEEEEEEvNT_6ParamsE)
        /*00c8*/ 	.word	0x00000004


	//----- nvinfo : EIATTR_FRAME_SIZE
	.align		4
.L_44:
        /*00cc*/ 	.byte	0x04, 0x11
        /*00ce*/ 	.short	(.L_46 - .L_45)
	.align		4
.L_45:
        /*00d0*/ 	.word	index@(_ZN7cutlass13device_kernelIN5flash19enable_sm80_to_sm89INS1_16FlashAttnFwdSm80INS1_25CollectiveMainloopFwdSm80ILi4ELi1ELb0EN4cute5tupleIJNS5_1CILi128EEENS7_ILi64EEENS7_ILi96EEEEEELi96ENS_6half_tEfNS_4arch4Sm80ELb0ELb0ELb0ELb0ELb0ELb0ELb1ELb0EEENS1_21CollectiveEpilogueFwdINS6_IJS8_SA_S9_EEENS6_IJNS7_ILi1EEESI_SI_EEESC_SE_Li128ELb0ELb1ELb0ELb0EEENS1_19SingleTileSchedulerILb0ELb0ELb1ELi128EEEEEEEEEvNT_6ParamsE)
        /*00d4*/ 	.word	0x00000000


	//----- nvinfo : EIATTR_REGCOUNT
	.align		4
.L_46:
        /*00d8*/ 	.byte	0x04, 0x2f
        /*00da*/ 	.short	(.L_48 - .L_47)
	.align		4
.L_47:
        /*00dc*/ 	.word	index@(_ZN7cutlass13device_kernelIN5flash19enable_sm80_to_sm89INS1_16FlashAttnFwdSm80INS1_25CollectiveMainloopFwdSm80ILi4ELi1ELb0EN4cute5tupleIJNS5_1CILi128EEENS7_ILi64EEENS7_ILi96EEEEEELi96ENS_6half_tEfNS_4arch4Sm80ELb1ELb0ELb1ELb1ELb0ELb1ELb1ELb0EEENS1_21CollectiveEpilogueFwdINS6_IJS8_SA_S9_EEENS6_IJNS7_ILi1EEESI_SI_EEESC_SE_Li128ELb1ELb1ELb0ELb0EEENS1_19SingleTileSchedulerILb1ELb0ELb1ELi128EEEEEEEEEvNT_6ParamsE)
        /*00e0*/ 	.word	0x00000004


	//----- nvinfo : EIATTR_FRAME_SIZE
	.align		4
.L_48:
        /*00e4*/ 	.byte	0x04, 0x11
        /*00e6*/ 	.short	(.L_50 - .L_49)
	.align		4
.L_49:
        /*00e8*/ 	.word	index@(_ZN7cutlass13device_kernelIN5flash19enable_sm80_to_sm89INS1_16FlashAttnFwdSm80INS1_25CollectiveMainloopFwdSm80ILi4ELi1ELb0EN4cute5tupleIJNS5_1CILi128EEENS7_ILi64EEENS7_ILi96EEEEEELi96ENS_6half_tEfNS_4arch4Sm80ELb1ELb0ELb1ELb1ELb0ELb1ELb1ELb0EEENS1_21CollectiveEpilogueFwdINS6_IJS8_SA_S9_EEENS6_IJNS7_ILi1EEESI_SI_EEESC_SE_Li128ELb1ELb1ELb0ELb0EEENS1_19SingleTileSchedulerILb1ELb0ELb1ELi128EEEEEEEEEvNT_6ParamsE)
        /*00ec*/ 	.word	0x00000000


	//----- nvinfo : EIATTR_REGCOUNT
	.align		4
.L_50:
        /*00f0*/ 	.byte	0x04, 0x2f
        /*00f2*/ 	.short	(.L_52 - .L_51)
	.align		4
.L_51:
        /*00f4*/ 	.word	index@(_ZN7cutlass13device_kernelIN5flash19enable_sm80_to_sm89INS1_16FlashAttnFwdSm80INS1_25CollectiveMainloopFwdSm80ILi4ELi1ELb0EN4cute5tupleIJNS5_1CILi128EEENS7_ILi64EEENS7_ILi96EEEEEELi96ENS_6half_tEfNS_4arch4Sm80ELb1ELb0ELb1ELb1ELb0ELb0ELb1ELb0EEENS1_21CollectiveEpilogueFwdINS6_IJS8_SA_S9_EEENS6_IJNS7_ILi1EEESI_SI_EEESC_SE_Li128ELb1ELb1ELb0ELb0EEENS1_19SingleTileSchedulerILb1ELb0ELb1ELi128EEEEEEEEEvNT_6ParamsE)
        /*00f8*/ 	.word	0x00000004


	//----- nvinfo : EIATTR_FRAME_SIZE
	.align		4
.L_52:
        /*00fc*/ 	.byte	0x04, 0x11
        /*00fe*/ 	.short	(.L_54 - .L_53)
	.align		4
.L_53:
        /*0100*/ 	.word	index@(_ZN7cutlass13device_kernelIN5flash19enable_sm80_to_sm89INS1_16FlashAttnFwdSm80INS1_25CollectiveMainloopFwdSm80ILi4ELi1ELb0EN4cute5tupleIJNS5_1CILi128EEENS7_ILi64EEENS7_ILi96EEEEEELi96ENS_6half_tEfNS_4arch4Sm80ELb1ELb0ELb1ELb1ELb0ELb0ELb1ELb0EEENS1_21CollectiveEpilogueFwdINS6_IJS8_SA_S9_EEENS6_IJNS7_ILi1EEESI_SI_EEESC_SE_Li128ELb1ELb1ELb0ELb0EEENS1_19SingleTileSchedulerILb1ELb0ELb1ELi128EEEEEEEEEvNT_6ParamsE)
        /*0104*/ 	.word	0x00000000


	//----- nvinfo : EIATTR_REGCOUNT
	.align		4
.L_54:
        /*0108*/ 	.byte	0x04, 0x2f
        /*010a*/ 	.short	(.L_56 - .L_55)
	.align		4
.L_55:
        /*010c*/ 	.word	index@(_ZN7cutlass13device_kernelIN5flash19enable_sm80_to_sm89INS1_16FlashAttnFwdSm80INS1_25CollectiveMainloopFwdSm80ILi4ELi1ELb0EN4cute5tupleIJNS5_1CILi128EEENS7_ILi64EEENS7_ILi96EEEEEELi96ENS_6half_tEfNS_4arch4Sm80ELb1ELb0ELb1ELb0ELb0ELb0ELb1ELb0EEENS1_21CollectiveEpilogueFwdINS6_IJS8_SA_S9_EEENS6_IJNS7_ILi1EEESI_SI_EEESC_SE_Li128ELb0ELb1ELb0ELb0EEENS1_30DynamicPersistentTileSchedulerILi128ELi128ELb0ELb1ELb0EEEEEEEEEvNT_6ParamsE)
        /*0110*/ 	.word	0x00000004


	//----- nvinfo : EIATTR_FRAME_SIZE
	.align		4
.L_56:
        /*0114*/ 	.byte	0x04, 0x11
        /*0116*/ 	.short	(.L_58 - .L_57)
	.align		4
.L_57:
        /*0118*/ 	.word	index@(_ZN7cutlass13device_kernelIN5flash19enable_sm80_to_sm89INS1_16FlashAttnFwdSm80INS1_25CollectiveMainloopFwdSm80ILi4ELi1ELb0EN4cute5tupleIJNS5_1CILi128EEENS7_ILi64EEENS7_ILi96EEEEEELi96ENS_6half_tEfNS_4arch4Sm80ELb1ELb0ELb1ELb0ELb0ELb0ELb1ELb0EEENS1_21CollectiveEpilogueFwdINS6_IJS8_SA_S9_EEENS6_IJNS7_ILi1EEESI_SI_EEESC_SE_Li128ELb0ELb1ELb0ELb0EEENS1_30DynamicPersistentTileSchedulerILi128ELi128ELb0ELb1ELb0EEEEEEEEEvNT_6ParamsE)
        /*011c*/ 	.word	0x00000000


	//----- nvinfo : EIATTR_REGCOUNT
	.align		4
.L_58:
        /*0120*/ 	.byte	0x04, 0x2f
        /*0122*/ 	.short	(.L_60 - .L_59)
	.align		4
.L_59:
        /*0124*/ 	.word	index@(_ZN7cutlass13device_kernelIN5flash19enable_sm80_to_sm89INS1_16FlashAttnFwdSm80INS1_25CollectiveMainloopFwdSm80ILi4ELi1ELb0EN4cute5tupleIJNS5_1CILi128EEENS7_ILi48EEENS7_ILi96EEEEEELi96ENS_6half_tEfNS_4arch4Sm80ELb0ELb1ELb1ELb1ELb0ELb1ELb1ELb0EEENS1_21CollectiveEpilogueFwdINS6_IJS8_SA_S9_EEENS6_IJNS7_ILi1EEESI_SI_EEESC_SE_Li128ELb1ELb1ELb0ELb0EEENS1_19SingleTileSchedulerILb1ELb0ELb1ELi128EEEEEEEEEvNT_6ParamsE)
        /*0128*/ 	.word	0x00000004


	//----- nvinfo : EIATTR_FRAME_SIZE
	.align		4
.L_60:
        /*012c*/ 	.byte	0x04, 0x11
        /*012e*/ 	.short	(.L_62 - .L_61)
	.align		4
.L_61:
        /*0130*/ 	.word	index@(_ZN7cutlass13device_kernelIN5flash19enable_sm80_to_sm89INS1_16FlashAttnFwdSm80INS1_25CollectiveMainloopFwdSm80ILi4ELi1ELb0EN4cute5tupleIJNS5_1CILi128EEENS7_ILi48EEENS7_ILi96EEEEEELi96ENS_6half_tEfNS_4arch4Sm80ELb0ELb1ELb1ELb1ELb0ELb1ELb1ELb0EEENS1_21CollectiveEpilogueFwdINS6_IJS8_SA_S9_EEENS6_IJNS7_ILi1EEESI_SI_EEESC_SE_Li128ELb1ELb1ELb0ELb0EEENS1_19SingleTileSchedulerILb1ELb0ELb1ELi128EEEEEEEEEvNT_6ParamsE)
        /*0134*/ 	.word	0x00000000


	//----- nvinfo : EIATTR_REGCOUNT
	.align		4
.L_62:
        /*0138*/ 	.byte	0x04, 0x2f
        /*013a*/ 	.short	(.L_64 - .L_63)
	.align		4
.L_63:
        /*013c*/ 	.word	index@(_ZN7cutlass13device_kernelIN5flash19enable_sm80_to_sm89INS1_16FlashAttnFwdSm80INS1_25CollectiveMainloopFwdSm80ILi4ELi1ELb0EN4cute5tupleIJNS5_1CILi128EEENS7_ILi48EEENS7_ILi96EEEEEELi96ENS_6half_tEfNS_4arch4Sm80ELb0ELb1ELb1ELb1ELb0ELb0ELb1ELb0EEENS1_21CollectiveEpilogueFwdINS6_IJS8_SA_S9_EEENS6_IJNS7_ILi1EEESI_SI_EEESC_SE_Li128ELb1ELb1ELb0ELb0EEENS1_19SingleTileSchedulerILb1ELb0ELb1ELi128EEEEEEEEEvNT_6ParamsE)
        /*0140*/ 	.word	0x00000004


	//----- nvinfo : EIATTR_FRAME_SIZE
	.align		4
.L_64:
        /*0144*/ 	.byte	0x04, 0x11
        /*0146*/ 	.short	(.L_66 - .L_65)
	.align		4
.L_65:
        /*0148*/ 	.word	index@(_ZN7cutlass13device_kernelIN5flash19enable_sm80_to_sm89INS1_16FlashAttnFwdSm80INS1_25CollectiveMainloopFwdSm80ILi4ELi1ELb0EN4cute5tupleIJNS5_1CILi128EEENS7_ILi48EEENS7_ILi96EEEEEELi96ENS_6half_tEfNS_4arch4Sm80ELb0ELb1ELb1ELb1ELb0ELb0ELb1ELb0EEENS1_21CollectiveEpilogueFwdINS6_IJS8_SA_S9_EEENS6_IJNS7_ILi1EEESI_SI_EEESC_SE_Li128ELb1ELb1ELb0ELb0EEENS1_19SingleTileSchedulerILb1ELb0ELb1ELi128EEEEEEEEEvNT_6ParamsE)
        /*014c*/ 	.word	0x00000000


	//----- nvinfo : EIATTR_REGCOUNT
	.align		4
.L_66:
        /*0150*/ 	.byte	0x04, 0x2f
        /*0152*/ 	.short	(.L_68 - .L_67)
	.align		4
.L_67:
        /*0154*/ 	.word	index@(_ZN7cutlass13device_kernelIN5flash19enable_sm80_to_sm89INS1_16FlashAttnFwdSm80INS1_25CollectiveMainloopFwdSm80ILi4ELi1ELb0EN4cute5tupleIJNS5_1CILi128EEENS7_ILi48EEENS7_ILi96EEEEEELi96ENS_6half_tEfNS_4arch4Sm80ELb0ELb1ELb1ELb0ELb0ELb0ELb1ELb0EEENS1_21CollectiveEpilogueFwdINS6_IJS8_SA_S9_EEENS6_IJNS7_ILi1EEESI_SI_EEESC_SE_Li128ELb0ELb1ELb0ELb0EEENS1_19SingleTileSchedulerILb0ELb0ELb1ELi128EEEEEEEEEvNT_6ParamsE)
        /*0158*/ 	.word	0x00000004


	//----- nvinfo : EIATTR_FRAME_SIZE
	.align		4
.L_68:
        /*015c*/ 	.byte	0x04, 0x11
        /*015e*/ 	.short	(.L_70 - .L_69)
	.align		4
.L_69:
        /*0160*/ 	.word	index@(_ZN7cutlass13device_kernelIN5flash19enable_sm80_to_sm89INS1_16FlashAttnFwdSm80INS1_25CollectiveMainloopFwdSm80ILi4ELi1ELb0EN4cute5tupleIJNS5_1CILi128EEENS7_ILi48EEENS7_ILi96EEEEEELi96ENS_6half_tEfNS_4arch4Sm80ELb0ELb1ELb1ELb0ELb0ELb0ELb1ELb0EEENS1_21CollectiveEpilogueFwdINS6_IJS8_SA_S9_EEENS6_IJNS7_ILi1EEESI_SI_EEESC_SE_Li128ELb0ELb1ELb0ELb0EEENS1_19SingleTileSchedulerILb0ELb0ELb1ELi128EEEEEEEEEvNT_6ParamsE)
        /*0164*/ 	.word	0x00000000


	//----- nvinfo : EIATTR_REGCOUNT
	.align		4
.L_70:
        /*0168*/ 	.byte	0x04, 0x2f
        /*016a*/ 	.short	(.L_72 - .L_71)
	.align		4
.L_71:
        /*016c*/ 	.word	index@(_ZN7cutlass13device_kernelIN5flash19enable_sm80_to_sm89INS1_16FlashAttnFwdSm80INS1_25CollectiveMainloopFwdSm80ILi4ELi1ELb0EN4cute5tupleIJNS5_1CILi128EEENS7_ILi64EEENS7_ILi96EEEEEELi96ENS_6half_tEfNS_4arch4Sm80ELb0ELb0ELb1ELb1ELb0ELb1ELb1ELb0EEENS1_21CollectiveEpilogueFwdINS6_IJS8_SA_S9_EEENS6_IJNS7_ILi1EEESI_SI_EEESC_SE_Li128ELb1ELb1ELb0ELb0EEENS1_19SingleTileSchedulerILb1ELb0ELb1ELi128EEEEEEEEEvNT_6ParamsE)
        /*0170*/ 	.word	0x00000004


	//----- nvinfo : EIATTR_FRAME_SIZE
	.align		4
.L_72:
        /*0174*/ 	.byte	0x04, 0x11
        /*0176*/ 	.short	(.L_74 - .L_73)
	.align		4
.L_73:
        /*0178*/ 	.word	index@(_ZN7cutlass13device_kernelIN5flash19enable_sm80_to_sm89INS1_16FlashAttnFwdSm80INS1_25CollectiveMainloopFwdSm80ILi4ELi1ELb0EN4cute5tupleIJNS5_1CILi128EEENS7_ILi64EEENS7_ILi96EEEEEELi96ENS_6half_tEfNS_4arch4Sm80ELb0ELb0ELb1ELb1ELb0ELb1ELb1ELb0EEENS1_21CollectiveEpilogueFwdINS6_IJS8_SA_S9_EEENS6_IJNS7_ILi1EEESI_SI_EEESC_SE_Li128ELb1ELb1ELb0ELb0EEENS1_19SingleTileSchedulerILb1ELb0ELb1ELi128EEEEEEEEEvNT_6ParamsE)
        /*017c*/ 	.word	0x00000000


	//----- nvinfo : EIATTR_REGCOUNT
	.align		4
.L_74:
        /*0180*/ 	.byte	0x04, 0x2f
        /*0182*/ 	.short	(.L_76 - .L_75)
	.align		4
.L_75:
        /*0184*/ 	.word	index@(_ZN7cutlass13device_kernelIN5flash19enable_sm80_to_sm89INS1_16FlashAttnFwdSm80INS1_25CollectiveMainloopFwdSm80ILi4ELi1ELb0EN4cute5tupleIJNS5_1CILi128EEENS7_ILi64EEENS7_ILi96EEEEEELi96ENS_6half_tEfNS_4arch4Sm80ELb0ELb0ELb1ELb1ELb0ELb0ELb1ELb0EEENS1_21CollectiveEpilogueFwdINS6_IJS8_SA_S9_EEENS6_IJNS7_ILi1EEESI_SI_EEESC_SE_Li128ELb1ELb1ELb0ELb0EEENS1_19SingleTileSchedulerILb1ELb0ELb1ELi128EEEEEEEEEvNT_6ParamsE)
        /*0188*/ 	.word	0x00000004


	//----- nvinfo : EIATTR_FRAME_SIZE
	.align		4
.L_76:
        /*018c*/ 	.byte	0x04, 0x11
        /*018e*/ 	.short	(.L_78 - .L_77)
	.align		4
.L_77:
        /*0190*/ 	.word	index@(_ZN7cutlass13device_kernelIN5flash19enable_sm80_to_sm89INS1_16FlashAttnFwdSm80INS1_25CollectiveMainloopFwdSm80ILi4ELi1ELb0EN4cute5tupleIJNS5_1CILi128EEENS7_ILi64EEENS7_ILi96EEEEEELi96ENS_6half_tEfNS_4arch4Sm80ELb0ELb0ELb1ELb1ELb0ELb0ELb1ELb0EEENS1_21CollectiveEpilogueFwdINS6_IJS8_SA_S9_EEENS6_IJNS7_ILi1EEESI_SI_EEESC_SE_Li128ELb1ELb1ELb0ELb0EEENS1_19SingleTileSchedulerILb1ELb0ELb1ELi128EEEEEEEEEvNT_6ParamsE)
        /*0194*/ 	.word	0x00000000


	//----- nvinfo : EIATTR_REGCOUNT
	.align		4
.L_78:
        /*0198*/ 	.byte	0x04, 0x2f
        /*019a*/ 	.short	(.L_80 - .L_79)
	.align		4
.L_79:
        /*019c*/ 	.word	index@(_ZN7cutlass13device_kernelIN5flash19enable_sm80_to_sm89INS1_16FlashAttnFwdSm80INS1_25CollectiveMainloopFwdSm80ILi4ELi1ELb0EN4cute5tupleIJNS5_1CILi128EEENS7_ILi64EEENS7_ILi96EEEEEELi96ENS_6half_tEfNS_4arch4Sm80ELb0ELb0ELb1ELb0ELb0ELb0ELb1ELb0EEENS1_21CollectiveEpilogueFwdINS6_IJS8_SA_S9_EEENS6_IJNS7_ILi1EEESI_SI_EEESC_SE_Li128ELb0ELb1ELb0ELb0EEENS1_19SingleTileSchedulerILb0ELb0ELb1ELi128EEEEEEEEEvNT_6ParamsE)
        /*01a0*/ 	.word	0x00000004


	//----- nvinfo : EIATTR_FRAME_SIZE
	.align		4
.L_80:
        /*01a4*/ 	.byte	0x04, 0x11
        /*01a6*/ 	.short	(.L_82 - .L_81)
	.align		4
.L_81:
        /*01a8*/ 	.word	index@(_ZN7cutlass13device_kernelIN5flash19enable_sm80_to_sm89INS1_16FlashAttnFwdSm80INS1_25CollectiveMainloopFwdSm80ILi4ELi1ELb0EN4cute5tupleIJNS5_1CILi128EEENS7_ILi64EEENS7_ILi96EEEEEELi96ENS_6half_tEfNS_4arch4Sm80ELb0ELb0ELb1ELb0ELb0ELb0ELb1ELb0EEENS1_21CollectiveEpilogueFwdINS6_IJS8_SA_S9_EEENS6_IJNS7_ILi1EEESI_SI_EEESC_SE_Li128ELb0ELb1ELb0ELb0EEENS1_19SingleTileSchedulerILb0ELb0ELb1ELi128EEEEEEEEEvNT_6ParamsE)
        /*01ac*/ 	.word	0x00000000


	//----- nvinfo : EIATTR_MIN_STACK_SIZE
	.align		4
.L_82:
        /*01b0*/ 	.byte	0x04, 0x12
        /*01b2*/ 	.short	(.L_84 - .L_83)
	.align		4
.L_83:
        /*01b4*/ 	.word	index@(_ZN7cutlass13device_kernelIN5flash19enable_sm80_to_sm89INS1_16FlashAttnFwdSm80INS1_25CollectiveMainloopFwdSm80ILi4ELi1ELb0EN4cute5tupleIJNS5_1CILi128EEENS7_ILi64EEENS7_ILi96EEEEEELi96ENS_6half_tEfNS_4arch4Sm80ELb0ELb0ELb1ELb0ELb0ELb0ELb1ELb0EEENS1_21CollectiveEpilogueFwdINS6_IJS8_SA_S9_EEENS6_IJNS7_ILi1EEESI_SI_EEESC_SE_Li128ELb0ELb1ELb0ELb0EEENS1_19SingleTileSchedulerILb0ELb0ELb1ELi128EEEEEEEEEvNT_6ParamsE)
        /*01b8*/ 	.word	0x00000000


	//----- nvinfo : EIATTR_MIN_STACK_SIZE
	.align		4
.L_84:
        /*01bc*/ 	.byte	0x04, 0x12
        /*01be*/ 	.short	(.L_86 - .L_85)
	.align		4
.L_85:
        /*01c0*/ 	.word	index@(_ZN7cutlass13device_kernelIN5flash19enable_sm80_to_sm89INS1_16FlashAttnFwdSm80INS1_25CollectiveMainloopFwdSm80ILi4ELi1ELb0EN4cute5tupleIJNS5_1CILi128EEENS7_ILi64EEENS7_ILi96EEEEEELi96ENS_6half_tEfNS_4arch4Sm80ELb0ELb0ELb1ELb1ELb0ELb0ELb1ELb0EEENS1_21CollectiveEpilogueFwdINS6_IJS8_SA_S9_EEENS6_IJNS7_ILi1EEESI_SI_EEESC_SE_Li128ELb1ELb1ELb0ELb0EEENS1_19SingleTileSchedulerILb1ELb0ELb1ELi128EEEEEEEEEvNT_6ParamsE)
        /*01c4*/ 	.word	0x00000000


	//----- nvinfo : EIATTR_MIN_STACK_SIZE
	.align		4
.L_86:
        /*01c8*/ 	.byte	0x04, 0x12
        /*01ca*/ 	.short	(.L_88 - .L_87)
	.align		4
.L_87:
        /*01cc*/ 	.word	index@(_ZN7cutlass13device_kernelIN5flash19enable_sm80_to_sm89INS1_16FlashAttnFwdSm80INS1_25CollectiveMainloopFwdSm80ILi4ELi1ELb0EN4cute5tupleIJNS5_1CILi128EEENS7_ILi64EEENS7_ILi96EEEEEELi96ENS_6half_tEfNS_4arch4Sm80ELb0ELb0ELb1ELb1ELb0ELb1ELb1ELb0EEENS1_21CollectiveEpilogueFwdINS6_IJS8_SA_S9_EEENS6_IJNS7_ILi1EEESI_SI_EEESC_SE_Li128ELb1ELb1ELb0ELb0EEENS1_19SingleTileSchedulerILb1ELb0ELb1ELi128EEEEEEEEEvNT_6ParamsE)
        /*01d0*/ 	.word	0x00000000


	//----- nvinfo : EIATTR_MIN_STACK_SIZE
	.align		4
.L_88:
        /*01d4*/ 	.byte	0x04, 0x12
        /*01d6*/ 	.short	(.L_90 - .L_89)
	.align		4
.L_89:
        /*01d8*/ 	.word	index@(_ZN7cutlass13device_kernelIN5flash19enable_sm80_to_sm89INS1_16FlashAttnFwdSm80INS1_25CollectiveMainloopFwdSm80ILi4ELi1ELb0EN4cute5tupleIJNS5_1CILi128EEENS7_ILi48EEENS7_ILi96EEEEEELi96ENS_6half_tEfNS_4arch4Sm80ELb0ELb1ELb1ELb0ELb0ELb0ELb1ELb0EEENS1_21CollectiveEpilogueFwdINS6_IJS8_SA_S9_EEENS6_IJNS7_ILi1EEESI_SI_EEESC_SE_Li128ELb0ELb1ELb0ELb0EEENS1_19SingleTileSchedulerILb0ELb0ELb1ELi128EEEEEEEEEvNT_6ParamsE)
        /*01dc*/ 	.word	0x00000000


	//----- nvinfo : EIATTR_MIN_STACK_SIZE
	.align		4
.L_90:
        /*01e0*/ 	.byte	0x04, 0x12
        /*01e2*/ 	.short	(.L_92 - .L_91)
	.align		4
.L_91:
        /*01e4*/ 	.word	index@(_ZN7cutlass13device_kernelIN5flash19enable_sm80_to_sm89INS1_16FlashAttnFwdSm80INS1_25CollectiveMainloopFwdSm80ILi4ELi1ELb0EN4cute5tupleIJNS5_1CILi128EEENS7_ILi48EEENS7_ILi96EEEEEELi96ENS_6half_tEfNS_4arch4Sm80ELb0ELb1ELb1ELb1ELb0ELb0ELb1ELb0EEENS1_21CollectiveEpilogueFwdINS6_IJS8_SA_S9_EEENS6_IJNS7_ILi1EEESI_SI_EEESC_SE_Li128ELb1ELb1ELb0ELb0EEENS1_19SingleTileSchedulerILb1ELb0ELb1ELi128EEEEEEEEEvNT_6ParamsE)
        /*01e8*/ 	.word	0x00000000


	//----- nvinfo : EIATTR_MIN_STACK_SIZE
	.align		4
.L_92:
        /*01ec*/ 	.byte	0x04, 0x12
        /*01ee*/ 	.short	(.L_94 - .L_93)
	.align		4
.L_93:
        /*01f0*/ 	.word	index@(_ZN7cutlass13device_kernelIN5flash19enable_sm80_to_sm89INS1_16FlashAttnFwdSm80INS1_25CollectiveMainloopFwdSm80ILi4ELi1ELb0EN4cute5tupleIJNS5_1CILi128EEENS7_ILi48EEENS7_ILi96EEEEEELi96ENS_6half_tEfNS_4arch4Sm80ELb0ELb1ELb1ELb1ELb0ELb1ELb1ELb0EEENS1_21CollectiveEpilogueFwdINS6_IJS8_SA_S9_EEENS6_IJNS7_ILi1EEESI_SI_EEESC_SE_Li128ELb1ELb1ELb0ELb0EEENS1_19SingleTileSchedulerILb1ELb0ELb1ELi128EEEEEEEEEvNT_6ParamsE)
        /*01f4*/ 	.word	0x00000000


	//----- nvinfo : EIATTR_MIN_STACK_SIZE
	.align		4
.L_94:
        /*01f8*/ 	.byte	0x04, 0x12
        /*01fa*/ 	.short	(.L_96 - .L_95)
	.align		4
.L_95:
        /*01fc*/ 	.word	index@(_ZN7cutlass13device_kernelIN5flash19enable_sm80_to_sm89INS1_16FlashAttnFwdSm80INS1_25CollectiveMainloopFwdSm80ILi4ELi1ELb0EN4cute5tupleIJNS5_1CILi128EEENS7_ILi64EEENS7_ILi96EEEEEELi96ENS_6half_tEfNS_4arch4Sm80ELb1ELb0ELb1ELb0ELb0ELb0ELb1ELb0EEENS1_21CollectiveEpilogueFwdINS6_IJS8_SA_S9_EEENS6_IJNS7_ILi1EEESI_SI_EEESC_SE_Li128ELb0ELb1ELb0ELb0EEENS1_30DynamicPersistentTileSchedulerILi128ELi128ELb0ELb1ELb0EEEEEEEEEvNT_6ParamsE)
        /*0200*/ 	.word	0x00000000


	//----- nvinfo : EIATTR_MIN_STACK_SIZE
	.align		4
.L_96:
        /*0204*/ 	.byte	0x04, 0x12
        /*0206*/ 	.short	(.L_98 - .L_97)
	.align		4
.L_97:
        /*0208*/ 	.word	index@(_ZN7cutlass13device_kernelIN5flash19enable_sm80_to_sm89INS1_16FlashAttnFwdSm80INS1_25CollectiveMainloopFwdSm80ILi4ELi1ELb0EN4cute5tupleIJNS5_1CILi128EEENS7_ILi64EEENS7_ILi96EEEEEELi96ENS_6half_tEfNS_4arch4Sm80ELb1ELb0ELb1ELb1ELb0ELb0ELb1ELb0EEENS1_21CollectiveEpilogueFwdINS6_IJS8_SA_S9_EEENS6_IJNS7_ILi1EEESI_SI_EEESC_SE_Li128ELb1ELb1ELb0ELb0EEENS1_19SingleTileSchedulerILb1ELb0ELb1ELi128EEEEEEEEEvNT_6ParamsE)
        /*020c*/ 	.word	0x00000000


	//----- nvinfo : EIATTR_MIN_STACK_SIZE
	.align		4
.L_98:
        /*0210*/ 	.byte	0x04, 0x12
        /*0212*/ 	.short	(.L_100 - .L_99)
	.align		4
.L_99:
        /*0214*/ 	.word	index@(_ZN7cutlass13device_kernelIN5flash19enable_sm80_to_sm89INS1_16FlashAttnFwdSm80INS1_25CollectiveMainloopFwdSm80ILi4ELi1ELb0EN4cute5tupleIJNS5_1CILi128EEENS7_ILi64EEENS7_ILi96EEEEEELi96ENS_6half_tEfNS_4arch4Sm80ELb1ELb0ELb1ELb1ELb0ELb1ELb1ELb0EEENS1_21CollectiveEpilogueFwdINS6_IJS8_SA_S9_EEENS6_IJNS7_ILi1EEESI_SI_EEESC_SE_Li128ELb1ELb1ELb0ELb0EEENS1_19SingleTileSchedulerILb1ELb0ELb1ELi128EEEEEEEEEvNT_6ParamsE)
        /*0218*/ 	.word	0x00000000


	//----- nvinfo : EIATTR_MIN_STACK_SIZE
	.align		4
.L_100:
        /*021c*/ 	.byte	0x04, 0x12
        /*021e*/ 	.short	(.L_102 - .L_101)
	.align		4
.L_101:
        /*0220*/ 	.word	index@(_ZN7cutlass13device_kernelIN5flash19enable_sm80_to_sm89INS1_16FlashAttnFwdSm80INS1_25CollectiveMainloopFwdSm80ILi4ELi1ELb0EN4cute5tupleIJNS5_1CILi128EEENS7_ILi64EEENS7_ILi96EEEEEELi96ENS_6half_tEfNS_4arch4Sm80ELb0ELb0ELb0ELb0ELb0ELb0ELb1ELb0EEENS1_21CollectiveEpilogueFwdINS6_IJS8_SA_S9_EEENS6_IJNS7_ILi1EEESI_SI_EEESC_SE_Li128ELb0ELb1ELb0ELb0EEENS1_19SingleTileSchedulerILb0ELb0ELb1ELi128EEEEEEEEEvNT_6ParamsE)
        /*0224*/ 	.word	0x00000000


	//----- nvinfo : EIATTR_MIN_STACK_SIZE
	.align		4
.L_102:
        /*0228*/ 	.byte	0x04, 0x12
        /*022a*/ 	.short	(.L_104 - .L_103)
	.align		4
.L_103:
        /*022c*/ 	.word	index@(_ZN7cutlass13device_kernelIN5flash19enable_sm80_to_sm89INS1_16FlashAttnFwdSm80INS1_25CollectiveMainloopFwdSm80ILi4ELi1ELb0EN4cute5tupleIJNS5_1CILi128EEENS7_ILi64EEENS7_ILi96EEEEEELi96ENS_6half_tEfNS_4arch4Sm80ELb0ELb0ELb0ELb1ELb0ELb0ELb1ELb0EEENS1_21CollectiveEpilogueFwdINS6_IJS8_SA_S9_EEENS6_IJNS7_ILi1EEESI_SI_EEESC_SE_Li128ELb1ELb1ELb0ELb0EEENS1_19SingleTileSchedulerILb1ELb0ELb1ELi128EEEEEEEEEvNT_6ParamsE)
        /*0230*/ 	.word	0x00000000


	//----- nvinfo : EIATTR_MIN_STACK_SIZE
	.align		4
.L_104:
        /*0234*/ 	.byte	0x04, 0x12
        /*0236*/ 	.short	(.L_106 - .L_105)
	.align		4
.L_105:
        /*0238*/ 	.word	index@(_ZN7cutlass13device_kernelIN5flash19enable_sm80_to_sm89INS1_16FlashAttnFwdSm80INS1_25CollectiveMainloopFwdSm80ILi4ELi1ELb0EN4cute5tupleIJNS5_1CILi128EEENS7_ILi64EEENS7_ILi96EEEEEELi96ENS_6half_tEfNS_4arch4Sm80ELb0ELb0ELb0ELb1ELb0ELb1ELb1ELb0EEENS1_21CollectiveEpilogueFwdINS6_IJS8_SA_S9_EEENS6_IJNS7_ILi1EEESI_SI_EEESC_SE_Li128ELb1ELb1ELb0ELb0EEENS1_19SingleTileSchedulerILb1ELb0ELb1ELi128EEEEEEEEEvNT_6ParamsE)
        /*023c*/ 	.word	0x00000000


	//----- nvinfo : EIATTR_MIN_STACK_SIZE
	.align		4
.L_106:
        /*0240*/ 	.byte	0x04, 0x12
        /*0242*/ 	.short	(.L_108 - .L_107)
	.align		4
.L_107:
        /*0244*/ 	.word	index@(_ZN7cutlass13device_kernelIN5flash19enable_sm80_to_sm89INS1_16FlashAttnFwdSm80INS1_25CollectiveMainloopFwdSm80ILi4ELi1ELb0EN4cute5tupleIJNS5_1CILi128EEENS7_ILi48EEENS7_ILi96EEEEEELi96ENS_6half_tEfNS_4arch4Sm80ELb0ELb1ELb0ELb0ELb0ELb0ELb1ELb0EEENS1_21CollectiveEpilogueFwdINS6_IJS8_SA_S9_EEENS6_IJNS7_ILi1EEESI_SI_EEESC_SE_Li128ELb0ELb1ELb0ELb0EEENS1_19SingleTileSchedulerILb0ELb0ELb1ELi128EEEEEEEEEvNT_6ParamsE)
        /*0248*/ 	.word	0x00000000


	//----- nvinfo : EIATTR_MIN_STACK_SIZE
	.align		4
.L_108:
        /*024c*/ 	.byte	0x04, 0x12
        /*024e*/ 	.short	(.L_110 - .L_109)
	.align		4
.L_109:
        /*0250*/ 	.word	index@(_ZN7cutlass13device_kernelIN5flash19enable_sm80_to_sm89INS1_16FlashAttnFwdSm80INS1_25CollectiveMainloopFwdSm80ILi4ELi1ELb0EN4cute5tupleIJNS5_1CILi128EEENS7_ILi48EEENS7_ILi96EEEEEELi96ENS_6half_tEfNS_4arch4Sm80ELb0ELb1ELb0ELb1ELb0ELb0ELb1ELb0EEENS1_21CollectiveEpilogueFwdINS6_IJS8_SA_S9_EEENS6_IJNS7_ILi1EEESI_SI_EEESC_SE_Li128ELb1ELb1ELb0ELb0EEENS1_19SingleTileSchedulerILb1ELb0ELb1ELi128EEEEEEEEEvNT_6ParamsE)
        /*0254*/ 	.word	0x00000000


	//----- nvinfo : EIATTR_MIN_STACK_SIZE
	.align		4
.L_110:
        /*0258*/ 	.byte	0x04, 0x12
        /*025a*/ 	.short	(.L_112 - .L_111)
	.align		4
.L_111:
        /*025c*/ 	.word	index@(_ZN7cutlass13device_kernelIN5flash19enable_sm80_to_sm89INS1_16FlashAttnFwdSm80INS1_25CollectiveMainloopFwdSm80ILi4ELi1ELb0EN4cute5tupleIJNS5_1CILi128EEENS7_ILi48EEENS7_ILi96EEEEEELi96ENS_6half_tEfNS_4arch4Sm80ELb0ELb1ELb0ELb1ELb0ELb1ELb1ELb0EEENS1_21CollectiveEpilogueFwdINS6_IJS8_SA_S9_EEENS6_IJNS7_ILi1EEESI_SI_EEESC_SE_Li128ELb1ELb1ELb0ELb0EEENS1_19SingleTileSchedulerILb1ELb0ELb1ELi128EEEEEEEEEvNT_6ParamsE)
        /*0260*/ 	.word	0x00000000


	//----- nvinfo : EIATTR_MIN_STACK_SIZE
	.align		4
.L_112:
        /*0264*/ 	.byte	0x04, 0x12
        /*0266*/ 	.short	(.L_114 - .L_113)
	.align		4
.L_113:
        /*0268*/ 	.word	index@(_ZN7cutlass13device_kernelIN5flash19enable_sm80_to_sm89INS1_16FlashAttnFwdSm80INS1_25CollectiveMainloopFwdSm80ILi4ELi1ELb0EN4cute5tupleIJNS5_1CILi128EEENS7_ILi64EEENS7_ILi96EEEEEELi96ENS_6half_tEfNS_4arch4Sm80ELb1ELb0ELb0ELb0ELb0ELb0ELb1ELb0EEENS1_21CollectiveEpilogueFwdINS6_IJS8_SA_S9_EEENS6_IJNS7_ILi1EEESI_SI_EEESC_SE_Li128ELb0ELb1ELb0ELb0EEENS1_30DynamicPersistentTileSchedulerILi128ELi128ELb0ELb1ELb0EEEEEEEEEvNT_6ParamsE)
        /*026c*/ 	.word	0x00000000


	//----- nvinfo : EIATTR_MIN_STACK_SIZE
	.align		4
.L_114:
        /*0270*/ 	.byte	0x04, 0x12
        /*0272*/ 	.short	(.L_116 - .L_115)
	.align		4
.L_115:
        /*0274*/ 	.word	index@(_ZN7cutlass13device_kernelIN5flash19enable_sm80_to_sm89INS1_16FlashAttnFwdSm80INS1_25CollectiveMainloopFwdSm80ILi4ELi1ELb0EN4cute5tupleIJNS5_1CILi128EEENS7_ILi64EEENS7_ILi96EEEEEELi96ENS_6half_tEfNS_4arch4Sm80ELb1ELb0ELb0ELb1ELb0ELb0ELb1ELb0EEENS1_21CollectiveEpilogueFwdINS6_IJS8_SA_S9_EEENS6_IJNS7_ILi1EEESI_SI_EEESC_SE_Li128ELb1ELb1ELb0ELb0EEENS1_19SingleTileSchedulerILb1ELb0ELb1ELi128EEEEEEEEEvNT_6ParamsE)
        /*0278*/ 	.word	0x00000000


	//----- nvinfo : EIATTR_MIN_STACK_SIZE
	.align		4
.L_116:
        /*027c*/ 	.byte	0x04, 0x12
        /*027e*/ 	.short	(.L_118 - .L_117)
	.align		4
.L_117:
        /*0280*/ 	.word	index@(_ZN7cutlass13device_kernelIN5flash19enable_sm80_to_sm89INS1_16FlashAttnFwdSm80INS1_25CollectiveMainloopFwdSm80ILi4ELi1ELb0EN4cute5tupleIJNS5_1CILi128EEENS7_ILi64EEENS7_ILi96EEEEEELi96ENS_6half_tEfNS_4arch4Sm80ELb1ELb0ELb0ELb1ELb0ELb1ELb1ELb0EEENS1_21CollectiveEpilogueFwdINS6_IJS8_SA_S9_EEENS6_IJNS7_ILi1EEESI_SI_EEESC_SE_Li128ELb1ELb1ELb0ELb0EEENS1_19SingleTileSchedulerILb1ELb0ELb1ELi128EEEEEEEEEvNT_6ParamsE)
        /*0284*/ 	.word	0x00000000
.L_118:


//--------------------- .nv.compat                --------------------------
	.section	.nv.compat,"",@"SHT_CUDA_COMPAT_INFO"
	.align	4
        /*0000*/ 	.byte	0x02, 0x09, 0x01, 0x00, 0x02, 0x02, 0x01, 0x00, 0x02, 0x05, 0x05, 0x00, 0x03, 0x07, 0x01, 0x01
        /*0010*/ 	.byte	0x02, 0x03, 0x00, 0x00, 0x02, 0x06, 0x01, 0x00, 0x04, 0x0b, 0x08, 0x00, 0x00, 0x00, 0x00, 0x00
        /*0020*/ 	.byte	0x00, 0x00, 0x00, 0x00


//--------------------- .nv.info._ZN7cutlass13device_kernelIN5flash19enable_sm80_to_sm89INS1_16FlashAttnFwdSm80INS1_25CollectiveMainloopFwdSm80ILi4ELi1ELb0EN4cute5tupleIJNS5_1CILi128EEENS7_ILi64EEENS7_ILi96EEEEEELi96ENS_6half_tEfNS_4arch4Sm80ELb0ELb0ELb1ELb0ELb0ELb0ELb1ELb0EEENS1_21CollectiveEpilogueFwdINS6_IJS8_SA_S9_EEENS6_IJNS7_ILi1EEESI_SI_EEESC_SE_Li128ELb0ELb1ELb0ELb0EEENS1_19SingleTileSchedulerILb0ELb0ELb1ELi128EEEEEEEEEvNT_6ParamsE --------------------------
	.section	.nv.info._ZN7cutlass13device_kernelIN5flash19enable_sm80_to_sm89INS1_16FlashAttnFwdSm80INS1_25CollectiveMainloopFwdSm80ILi4ELi1ELb0EN4cute5tupleIJNS5_1CILi128EEENS7_ILi64EEENS7_ILi96EEEEEELi96ENS_6half_tEfNS_4arch4Sm80ELb0ELb0ELb1ELb0ELb0ELb0ELb1ELb0EEENS1_21CollectiveEpilogueFwdINS6_IJS8_SA_S9_EEENS6_IJNS7_ILi1EEESI_SI_EEESC_SE_Li128ELb0ELb1ELb0ELb0EEENS1_19SingleTileSchedulerILb0ELb0ELb1ELi128EEEEEEEEEvNT_6ParamsE,"",@"SHT_CUDA_INFO"
	.sectionflags	@""
	.align	4


	//----- nvinfo : EIATTR_CUDA_API_VERSION
	.align		4
        /*0000*/ 	.byte	0x04, 0x37
        /*0002*/ 	.short	(.L_120 - .L_119)
.L_119:
        /*0004*/ 	.word	0x00000082


	//----- nvinfo : EIATTR_KPARAM_INFO
	.align		4
.L_120:
        /*0008*/ 	.byte	0x04, 0x17
        /*000a*/ 	.short	(.L_122 - .L_121)
.L_121:
        /*000c*/ 	.word	0x00000000
        /*0010*/ 	.short	0x0000
        /*0012*/ 	.short	0x0000
        /*0014*/ 	.byte	0x00, 0xf0, 0x61, 0x10


	//----- nvinfo : EIATTR_SPARSE_MMA_MASK
	.align		4
.L_122:
        /*0018*/ 	.byte	0x03, 0x50
        /*001a*/ 	.short	0x0000


	//----- nvinfo : EIATTR_MAXREG_COUNT
	.align		4
        /*001c*/ 	.byte	0x03, 0x1b
        /*001e*/ 	.short	0x00ff


	//----- nvinfo : EIATTR_MERCURY_ISA_VERSION
	.align		4
        /*0020*/ 	.byte	0x03, 0x5f
        /*0022*/ 	.short	0x0101


	//----- nvinfo : EIATTR_VRC_CTA_INIT_COUNT
	.align		4
        /*0024*/ 	.byte	0x02, 0x4a
	.zero		1
	.zero		1


	//----- nvinfo : EIATTR_EXIT_INSTR_OFFSETS
	.align		4
        /*0028*/ 	.byte	0x04, 0x1c
        /*002a*/ 	.short	(.L_124 - .L_123)


	//   ....[0]....
.L_123:
        /*002c*/ 	.word	0x00000010


	//----- nvinfo : EIATTR_MAX_THREADS
	.align		4
.L_124:
        /*0030*/ 	.byte	0x04, 0x05
        /*0032*/ 	.short	(.L_126 - .L_125)
.L_125:
        /*0034*/ 	.word	0x00000080
        /*0038*/ 	.word	0x00000001
        /*003c*/ 	.word	0x00000001


	//----- nvinfo : EIATTR_CBANK_PARAM_SIZE
	.align		4
.L_126:
        /*0040*/ 	.byte	0x03, 0x19
        /*0042*/ 	.short	0x0418


	//----- nvinfo : EIATTR_PARAM_CBANK
	.align		4
        /*0044*/ 	.byte	0x04, 0x0a
        /*0046*/ 	.short	(.L_128 - .L_127)
	.align		4
.L_127:
        /*0048*/ 	.word	index@(.nv.constant0._ZN7cutlass13device_kernelIN5flash19enable_sm80_to_sm89INS1_16FlashAttnFwdSm80INS1_25CollectiveMainloopFwdSm80ILi4ELi1ELb0EN4cute5tupleIJNS5_1CILi128EEENS7_ILi64EEENS7_ILi96EEEEEELi96ENS_6half_tEfNS_4arch4Sm80ELb0ELb0ELb1ELb0ELb0ELb0ELb1ELb0EEENS1_21CollectiveEpilogueFwdINS6_IJS8_SA_S9_EEENS6_IJNS7_ILi1EEESI_SI_EEESC_SE_Li128ELb0ELb1ELb0ELb0EEENS1_19SingleTileSchedulerILb0ELb0ELb1ELi128EEEEEEEEEvNT_6ParamsE)
        /*004c*/ 	.short	0x0380
        /*004e*/ 	.short	0x0418


	//----- nvinfo : EIATTR_SW_WAR
	.align		4
.L_128:
        /*0050*/ 	.byte	0x04, 0x36
        /*0052*/ 	.short	(.L_130 - .L_129)
.L_129:
        /*0054*/ 	.word	0x00000008
.L_130:


//--------------------- .nv.info._ZN7cutlass13device_kernelIN5flash19enable_sm80_to_sm89INS1_16FlashAttnFwdSm80INS1_25CollectiveMainloopFwdSm80ILi4ELi1ELb0EN4cute5tupleIJNS5_1CILi128EEENS7_ILi64EEENS7_ILi96EEEEEELi96ENS_6half_tEfNS_4arch4Sm80ELb0ELb0ELb1ELb1ELb0ELb0ELb1ELb0EEENS1_21CollectiveEpilogueFwdINS6_IJS8_SA_S9_EEENS6_IJNS7_ILi1EEESI_SI_EEESC_SE_Li128ELb1ELb1ELb0ELb0EEENS1_19SingleTileSchedulerILb1ELb0ELb1ELi128EEEEEEEEEvNT_6ParamsE --------------------------
	.section	.nv.info._ZN7cutlass13device_kernelIN5flash19enable_sm80_to_sm89INS1_16FlashAttnFwdSm80INS1_25CollectiveMainloopFwdSm80ILi4ELi1ELb0EN4cute5tupleIJNS5_1CILi128EEENS7_ILi64EEENS7_ILi96EEEEEELi96ENS_6half_tEfNS_4arch4Sm80ELb0ELb0ELb1ELb1ELb0ELb0ELb1ELb0EEENS1_21CollectiveEpilogueFwdINS6_IJS8_SA_S9_EEENS6_IJNS7_ILi1EEESI_SI_EEESC_SE_Li128ELb1ELb1ELb0ELb0EEENS1_19SingleTileSchedulerILb1ELb0ELb1ELi128EEEEEEEEEvNT_6ParamsE,"",@"SHT_CUDA_INFO"
	.sectionflags	@""
	.align	4


	//----- nvinfo : EIATTR_CUDA_API_VERSION
	.align		4
        /*0000*/ 	.byte	0x04, 0x37
        /*0002*/ 	.short	(.L_132 - .L_131)
.L_131:
        /*0004*/ 	.word	0x00000082


	//----- nvinfo : EIATTR_KPARAM_INFO
	.align		4
.L_132:
        /*0008*/ 	.byte	0x04, 0x17
        /*000a*/ 	.short	(.L_134 - .L_133)
.L_133:
        /*000c*/ 	.word	0x00000000
        /*0010*/ 	.short	0x0000
        /*0012*/ 	.short	0x0000
        /*0014*/ 	.byte	0x00, 0xf0, 0x61, 0x10


	//----- nvinfo : EIATTR_SPARSE_MMA_MASK
	.align		4
.L_134:
        /*0018*/ 	.byte	0x03, 0x50
        /*001a*/ 	.short	0x0000


	//----- nvinfo : EIATTR_MAXREG_COUNT
	.align		4
        /*001c*/ 	.byte	0x03, 0x1b
        /*001e*/ 	.short	0x00ff


	//----- nvinfo : EIATTR_MERCURY_ISA_VERSION
	.align		4
        /*0020*/ 	.byte	0x03, 0x5f
        /*0022*/ 	.short	0x0101


	//----- nvinfo : EIATTR_VRC_CTA_INIT_COUNT
	.align		4
        /*0024*/ 	.byte	0x02, 0x4a
	.zero		1
	.zero		1


	//----- nvinfo : EIATTR_EXIT_INSTR_OFFSETS
	.align		4
        /*0028*/ 	.byte	0x04, 0x1c
        /*002a*/ 	.short	(.L_136 - .L_135)


	//   ....[0]....
.L_135:
        /*002c*/ 	.word	0x00000010


	//----- nvinfo : EIATTR_MAX_THREADS
	.align		4
.L_136:
        /*0030*/ 	.byte	0x04, 0x05
        /*0032*/ 	.short	(.L_138 - .L_137)
.L_137:
        /*0034*/ 	.word	0x00000080
        /*0038*/ 	.word	0x00000001
        /*003c*/ 	.word	0x00000001


	//----- nvinfo : EIATTR_CBANK_PARAM_SIZE
	.align		4
.L_138:
        /*0040*/ 	.byte	0x03, 0x19
        /*0042*/ 	.short	0x0418


	//----- nvinfo : EIATTR_PARAM_CBANK
	.align		4
        /*0044*/ 	.byte	0x04, 0x0a
        /*0046*/ 	.short	(.L_140 - .L_139)
	.align		4
.L_139:
        /*0048*/ 	.word	index@(.nv.constant0._ZN7cutlass13device_kernelIN5flash19enable_sm80_to_sm89INS1_16FlashAttnFwdSm80INS1_25CollectiveMainloopFwdSm80ILi4ELi1ELb0EN4cute5tupleIJNS5_1CILi128EEENS7_ILi64EEENS7_ILi96EEEEEELi96ENS_6half_tEfNS_4arch4Sm80ELb0ELb0ELb1ELb1ELb0ELb0ELb1ELb0EEENS1_21CollectiveEpilogueFwdINS6_IJS8_SA_S9_EEENS6_IJNS7_ILi1EEESI_SI_EEESC_SE_Li128ELb1ELb1ELb0ELb0EEENS1_19SingleTileSchedulerILb1ELb0ELb1ELi128EEEEEEEEEvNT_6ParamsE)
        /*004c*/ 	.short	0x0380
        /*004e*/ 	.short	0x0418


	//----- nvinfo : EIATTR_SW_WAR
	.align		4
.L_140:
        /*0050*/ 	.byte	0x04, 0x36
        /*0052*/ 	.short	(.L_142 - .L_141)
.L_141:
        /*0054*/ 	.word	0x00000008
.L_142:


//--------------------- .nv.info._ZN7cutlass13device_kernelIN5flash19enable_sm80_to_sm89INS1_16FlashAttnFwdSm80INS1_25CollectiveMainloopFwdSm80ILi4ELi1ELb0EN4cute5tupleIJNS5_1CILi128EEENS7_ILi64EEENS7_ILi96EEEEEELi96ENS_6half_tEfNS_4arch4Sm80ELb0ELb0ELb1ELb1ELb0ELb1ELb1ELb0EEENS1_21CollectiveEpilogueFwdINS6_IJS8_SA_S9_EEENS6_IJNS7_ILi1EEESI_SI_EEESC_SE_Li128ELb1ELb1ELb0ELb0EEENS1_19SingleTileSchedulerILb1ELb0ELb1ELi128EEEEEEEEEvNT_6ParamsE --------------------------
	.section	.nv.info._ZN7cutlass13device_kernelIN5flash19enable_sm80_to_sm89INS1_16FlashAttnFwdSm80INS1_25CollectiveMainloopFwdSm80ILi4ELi1ELb0EN4cute5tupleIJNS5_1CILi128EEENS7_ILi64EEENS7_ILi96EEEEEELi96ENS_6half_tEfNS_4arch4Sm80ELb0ELb0ELb1ELb1ELb0ELb1ELb1ELb0EEENS1_21CollectiveEpilogueFwdINS6_IJS8_SA_S9_EEENS6_IJNS7_ILi1EEESI_SI_EEESC_SE_Li128ELb1ELb1ELb0ELb0EEENS1_19SingleTileSchedulerILb1ELb0ELb1ELi128EEEEEEEEEvNT_6ParamsE,"",@"SHT_CUDA_INFO"
	.sectionflags	@""
	.align	4


	//----- nvinfo : EIATTR_CUDA_API_VERSION
	.align		4
        /*0000*/ 	.byte	0x04, 0x37
        /*0002*/ 	.short	(.L_144 - .L_143)
.L_143:
        /*0004*/ 	.word	0x00000082


	//----- nvinfo : EIATTR_KPARAM_INFO
	.align		4
.L_144:
        /*0008*/ 	.byte	0x04, 0x17
        /*000a*/ 	.short	(.L_146 - .L_145)
.L_145:
        /*000c*/ 	.word	0x00000000
        /*0010*/ 	.short	0x0000
        /*0012*/ 	.short	0x0000
        /*0014*/ 	.byte	0x00, 0xf0, 0x61, 0x10


	//----- nvinfo : EIATTR_SPARSE_MMA_MASK
	.align		4
.L_146:
        /*0018*/ 	.byte	0x03, 0x50
        /*001a*/ 	.short	0x0000


	//----- nvinfo : EIATTR_MAXREG_COUNT
	.align		4
        /*001c*/ 	.byte	0x03, 0x1b
        /*001e*/ 	.short	0x00ff


	//----- nvinfo : EIATTR_MERCURY_ISA_VERSION
	.align		4
        /*0020*/ 	.byte	0x03, 0x5f
        /*0022*/ 	.short	0x0101


	//----- nvinfo : EIATTR_VRC_CTA_INIT_COUNT
	.align		4
        /*0024*/ 	.byte	0x02, 0x4a
	.zero		1
	.zero		1


	//----- nvinfo : EIATTR_EXIT_INSTR_OFFSETS
	.align		4
        /*0028*/ 	.byte	0x04, 0x1c
        /*002a*/ 	.short	(.L_148 - .L_147)


	//   ....[0]....
.L_147:
        /*002c*/ 	.word	0x00000010


	//----- nvinfo : EIATTR_MAX_THREADS
	.align		4
.L_148:
        /*0030*/ 	.byte	0x04, 0x05
        /*0032*/ 	.short	(.L_150 - .L_149)
.L_149:
        /*0034*/ 	.word	0x00000080
        /*0038*/ 	.word	0x00000001
        /*003c*/ 	.word	0x00000001


	//----- nvinfo : EIATTR_CBANK_PARAM_SIZE
	.align		4
.L_150:
        /*0040*/ 	.byte	0x03, 0x19
        /*0042*/ 	.short	0x0418


	//----- nvinfo : EIATTR_PARAM_CBANK
	.align		4
        /*0044*/ 	.byte	0x04, 0x0a
        /*0046*/ 	.short	(.L_152 - .L_151)
	.align		4
.L_151:
        /*0048*/ 	.word	index@(.nv.constant0._ZN7cutlass13device_kernelIN5flash19enable_sm80_to_sm89INS1_16FlashAttnFwdSm80INS1_25CollectiveMainloopFwdSm80ILi4ELi1ELb0EN4cute5tupleIJNS5_1CILi128EEENS7_ILi64EEENS7_ILi96EEEEEELi96ENS_6half_tEfNS_4arch4Sm80ELb0ELb0ELb1ELb1ELb0ELb1ELb1ELb0EEENS1_21CollectiveEpilogueFwdINS6_IJS8_SA_S9_EEENS6_IJNS7_ILi1EEESI_SI_EEESC_SE_Li128ELb1ELb1ELb0ELb0EEENS1_19SingleTileSchedulerILb1ELb0ELb1ELi128EEEEEEEEEvNT_6ParamsE)
        /*004c*/ 	.short	0x0380
        /*004e*/ 	.short	0x0418


	//----- nvinfo : EIATTR_SW_WAR
	.align		4
.L_152:
        /*0050*/ 	.byte	0x04, 0x36
        /*0052*/ 	.short	(.L_154 - .L_153)
.L_153:
        /*0054*/ 	.word	0x00000008
.L_154:


//--------------------- .nv.info._ZN7cutlass13device_kernelIN5flash19enable_sm80_to_sm89INS1_16FlashAttnFwdSm80INS1_25CollectiveMainloopFwdSm80ILi4ELi1ELb0EN4cute5tupleIJNS5_1CILi128EEENS7_ILi48EEENS7_ILi96EEEEEELi96ENS_6half_tEfNS_4arch4Sm80ELb0ELb1ELb1ELb0ELb0ELb0ELb1ELb0EEENS1_21CollectiveEpilogueFwdINS6_IJS8_SA_S9_EEENS6_IJNS7_ILi1EEESI_SI_EEESC_SE_Li128ELb0ELb1ELb0ELb0EEENS1_19SingleTileSchedulerILb0ELb0ELb1ELi128EEEEEEEEEvNT_6ParamsE --------------------------
	.section	.nv.info._ZN7cutlass13device_kernelIN5flash19enable_sm80_to_sm89INS1_16FlashAttnFwdSm80INS1_25CollectiveMainloopFwdSm80ILi4ELi1ELb0EN4cute5tupleIJNS5_1CILi128EEENS7_ILi48EEENS7_ILi96EEEEEELi96ENS_6half_tEfNS_4arch4Sm80ELb0ELb1ELb1ELb0ELb0ELb0ELb1ELb0EEENS1_21CollectiveEpilogueFwdINS6_IJS8_SA_S9_EEENS6_IJNS7_ILi1EEESI_SI_EEESC_SE_Li128ELb0ELb1ELb0ELb0EEENS1_19SingleTileSchedulerILb0ELb0ELb1ELi128EEEEEEEEEvNT_6ParamsE,"",@"SHT_CUDA_INFO"
	.sectionflags	@""
	.align	4


	//----- nvinfo : EIATTR_CUDA_API_VERSION
	.align		4
        /*0000*/ 	.byte	0x04, 0x37
        /*0002*/ 	.short	(.L_156 - .L_155)
.L_155:
        /*0004*/ 	.word	0x00000082


	//----- nvinfo : EIATTR_KPARAM_INFO
	.align		4
.L_156:
        /*0008*/ 	.byte	0x04, 0x17
        /*000a*/ 	.short	(.L_158 - .L_157)
.L_157:
        /*000c*/ 	.word	0x00000000
        /*0010*/ 	.short	0x0000
        /*0012*/ 	.short	0x0000
        /*0014*/ 	.byte	0x00, 0xf0, 0x61, 0x10


	//----- nvinfo : EIATTR_SPARSE_MMA_MASK
	.align		4
.L_158:
        /*0018*/ 	.byte	0x03, 0x50
        /*001a*/ 	.short	0x0000


	//----- nvinfo : EIATTR_MAXREG_COUNT
	.align		4
        /*001c*/ 	.byte	0x03, 0x1b
        /*001e*/ 	.short	0x00ff


	//----- nvinfo : EIATTR_MERCURY_ISA_VERSION
	.align		4
        /*0020*/ 	.byte	0x03, 0x5f
        /*0022*/ 	.short	0x0101


	//----- nvinfo : EIATTR_VRC_CTA_INIT_COUNT
	.align		4
        /*0024*/ 	.byte	0x02, 0x4a
	.zero		1
	.zero		1


	//----- nvinfo : EIATTR_EXIT_INSTR_OFFSETS
	.align		4
        /*0028*/ 	.byte	0x04, 0x1c
        /*002a*/ 	.short	(.L_160 - .L_159)


	//   ....[0]....
.L_159:
        /*002c*/ 	.word	0x00000010


	//----- nvinfo : EIATTR_MAX_THREADS
	.align		4
.L_160:
        /*0030*/ 	.byte	0x04, 0x05
        /*0032*/ 	.short	(.L_162 - .L_161)
.L_161:
        /*0034*/ 	.word	0x00000080
        /*0038*/ 	.word	0x00000001
        /*003c*/ 	.word	0x00000001


	//----- nvinfo : EIATTR_CBANK_PARAM_SIZE
	.align		4
.L_162:
        /*0040*/ 	.byte	0x03, 0x19
        /*0042*/ 	.short	0x0418


	//----- nvinfo : EIATTR_PARAM_CBANK
	.align		4
        /*0044*/ 	.byte	0x04, 0x0a
        /*0046*/ 	.short	(.L_164 - .L_163)
	.align		4
.L_163:
        /*0048*/ 	.word	index@(.nv.constant0._ZN7cutlass13device_kernelIN5flash19enable_sm80_to_sm89INS1_16FlashAttnFwdSm80INS1_25CollectiveMainloopFwdSm80ILi4ELi1ELb0EN4cute5tupleIJNS5_1CILi128EEENS7_ILi48EEENS7_ILi96EEEEEELi96ENS_6half_tEfNS_4arch4Sm80ELb0ELb1ELb1ELb0ELb0ELb0ELb1ELb0EEENS1_21CollectiveEpilogueFwdINS6_IJS8_SA_S9_EEENS6_IJNS7_ILi1EEESI_SI_EEESC_SE_Li128ELb0ELb1ELb0ELb0EEENS1_19SingleTileSchedulerILb0ELb0ELb1ELi128EEEEEEEEEvNT_6ParamsE)
        /*004c*/ 	.short	0x0380
        /*004e*/ 	.short	0x0418


	//----- nvinfo : EIATTR_SW_WAR
	.align		4
.L_164:
        /*0050*/ 	.byte	0x04, 0x36
        /*0052*/ 	.short	(.L_166 - .L_165)
.L_165:
        /*0054*/ 	.word	0x00000008
.L_166:


//--------------------- .nv.info._ZN7cutlass13device_kernelIN5flash19enable_sm80_to_sm89INS1_16FlashAttnFwdSm80INS1_25CollectiveMainloopFwdSm80ILi4ELi1ELb0EN4cute5tupleIJNS5_1CILi128EEENS7_ILi48EEENS7_ILi96EEEEEELi96ENS_6half_tEfNS_4arch4Sm80ELb0ELb1ELb1ELb1ELb0ELb0ELb1ELb0EEENS1_21CollectiveEpilogueFwdINS6_IJS8_SA_S9_EEENS6_IJNS7_ILi1EEESI_SI_EEESC_SE_Li128ELb1ELb1ELb0ELb0EEENS1_19SingleTileSchedulerILb1ELb0ELb1ELi128EEEEEEEEEvNT_6ParamsE --------------------------
	.section	.nv.info._ZN7cutlass13device_kernelIN5flash19enable_sm80_to_sm89INS1_16FlashAttnFwdSm80INS1_25CollectiveMainloopFwdSm80ILi4ELi1ELb0EN4cute5tupleIJNS5_1CILi128EEENS7_ILi48EEENS7_ILi96EEEEEELi96ENS_6half_tEfNS_4arch4Sm80ELb0ELb1ELb1ELb1ELb0ELb0ELb1ELb0EEENS1_21CollectiveEpilogueFwdINS6_IJS8_SA_S9_EEENS6_IJNS7_ILi1EEESI_SI_EEESC_SE_Li128ELb1ELb1ELb0ELb0EEENS1_19SingleTileSchedulerILb1ELb0ELb1ELi128EEEEEEEEEvNT_6ParamsE,"",@"SHT_CUDA_INFO"
	.sectionflags	@""
	.align	4


	//----- nvinfo : EIATTR_CUDA_API_VERSION
	.align		4
        /*0000*/ 	.byte	0x04, 0x37
        /*0002*/ 	.short	(.L_168 - .L_167)
.L_167:
        /*0004*/ 	.word	0x00000082


	//----- nvinfo : EIATTR_KPARAM_INFO
	.align		4
.L_168:
        /*0008*/ 	.byte	0x04, 0x17
        /*000a*/ 	.short	(.L_170 - .L_169)
.L_169:
        /*000c*/ 	.word	0x00000000
        /*0010*/ 	.short	0x0000
        /*0012*/ 	.short	0x0000
        /*0014*/ 	.byte	0x00, 0xf0, 0x61, 0x10


	//----- nvinfo : EIATTR_SPARSE_MMA_MASK
	.align		4
.L_170:
        /*0018*/ 	.byte	0x03, 0x50
        /*001a*/ 	.short	0x0000


	//----- nvinfo : EIATTR_MAXREG_COUNT
	.align		4
        /*001c*/ 	.byte	0x03, 0x1b
        /*001e*/ 	.short	0x00ff


	//----- nvinfo : EIATTR_MERCURY_ISA_VERSION
	.align		4
        /*0020*/ 	.byte	0x03, 0x5f
        /*0022*/ 	.short	0x0101


	//----- nvinfo : EIATTR_VRC_CTA_INIT_COUNT
	.align		4
        /*0024*/ 	.byte	0x02, 0x4a
	.zero		1
	.zero		1


	//----- nvinfo : EIATTR_EXIT_INSTR_OFFSETS
	.align		4
        /*0028*/ 	.byte	0x04, 0x1c
        /*002a*/ 	.short	(.L_172 - .L_171)


	//   ....[0]....
.L_171:
        /*002c*/ 	.word	0x00000010


	//----- nvinfo : EIATTR_MAX_THREADS
	.align		4
.L_172:
        /*0030*/ 	.byte	0x04, 0x05
        /*0032*/ 	.short	(.L_174 - .L_173)
.L_173:
        /*0034*/ 	.word	0x00000080
        /*0038*/ 	.word	0x00000001
        /*003c*/ 	.word	0x00000001


	//----- nvinfo : EIATTR_CBANK_PARAM_SIZE
	.align		4
.L_174:
        /*0040*/ 	.byte	0x03, 0x19
        /*0042*/ 	.short	0x0418


	//----- nvinfo : EIATTR_PARAM_CBANK
	.align		4
        /*0044*/ 	.byte	0x04, 0x0a
        /*0046*/ 	.short	(.L_176 - .L_175)
	.align		4
.L_175:
        /*0048*/ 	.word	index@(.nv.constant0._ZN7cutlass13device_kernelIN5flash19enable_sm80_to_sm89INS1_16FlashAttnFwdSm80INS1_25CollectiveMainloopFwdSm80ILi4ELi1ELb0EN4cute5tupleIJNS5_1CILi128EEENS7_ILi48EEENS7_ILi96EEEEEELi96ENS_6half_tEfNS_4arch4Sm80ELb0ELb1ELb1ELb1ELb0ELb0ELb1ELb0EEENS1_21CollectiveEpilogueFwdINS6_IJS8_SA_S9_EEENS6_IJNS7_ILi1EEESI_SI_EEESC_SE_Li128ELb1ELb1ELb0ELb0EEENS1_19SingleTileSchedulerILb1ELb0ELb1ELi128EEEEEEEEEvNT_6ParamsE)
        /*004c*/ 	.short	0x0380
        /*004e*/ 	.short	0x0418


	//----- nvinfo : EIATTR_SW_WAR
	.align		4
.L_176:
        /*0050*/ 	.byte	0x04, 0x36
        /*0052*/ 	.short	(.L_178 - .L_177)
.L_177:
        /*0054*/ 	.word	0x00000008
.L_178:


//--------------------- .nv.info._ZN7cutlass13device_kernelIN5flash19enable_sm80_to_sm89INS1_16FlashAttnFwdSm80INS1_25CollectiveMainloopFwdSm80ILi4ELi1ELb0EN4cute5tupleIJNS5_1CILi128EEENS7_ILi48EEENS7_ILi96EEEEEELi96ENS_6half_tEfNS_4arch4Sm80ELb0ELb1ELb1ELb1ELb0ELb1ELb1ELb0EEENS1_21CollectiveEpilogueFwdINS6_IJS8_SA_S9_EEENS6_IJNS7_ILi1EEESI_SI_EEESC_SE_Li128ELb1ELb1ELb0ELb0EEENS1_19SingleTileSchedulerILb1ELb0ELb1ELi128EEEEEEEEEvNT_6ParamsE --------------------------
	.section	.nv.info._ZN7cutlass13device_kernelIN5flash19enable_sm80_to_sm89INS1_16FlashAttnFwdSm80INS1_25CollectiveMainloopFwdSm80ILi4ELi1ELb0EN4cute5tupleIJNS5_1CILi128EEENS7_ILi48EEENS7_ILi96EEEEEELi96ENS_6half_tEfNS_4arch4Sm80ELb0ELb1ELb1ELb1ELb0ELb1ELb1ELb0EEENS1_21CollectiveEpilogueFwdINS6_IJS8_SA_S9_EEENS6_IJNS7_ILi1EEESI_SI_EEESC_SE_Li128ELb1ELb1ELb0ELb0EEENS1_19SingleTileSchedulerILb1ELb0ELb1ELi128EEEEEEEEEvNT_6ParamsE,"",@"SHT_CUDA_INFO"
	.sectionflags	@""
	.align	4


	//----- nvinfo : EIATTR_CUDA_API_VERSION
	.align		4
        /*0000*/ 	.byte	0x04, 0x37
        /*0002*/ 	.short	(.L_180 - .L_179)
.L_179:
        /*0004*/ 	.word	0x00000082


	//----- nvinfo : EIATTR_KPARAM_INFO
	.align		4
.L_180:
        /*0008*/ 	.byte	0x04, 0x17
        /*000a*/ 	.short	(.L_182 - .L_181)
.L_181:
        /*000c*/ 	.word	0x00000000
        /*0010*/ 	.short	0x0000
        /*0012*/ 	.short	0x0000
        /*0014*/ 	.byte	0x00, 0xf0, 0x61, 0x10


	//----- nvinfo : EIATTR_SPARSE_MMA_MASK
	.align		4
.L_182:
        /*0018*/ 	.byte	0x03, 0x50
        /*001a*/ 	.short	0x0000


	//----- nvinfo : EIATTR_MAXREG_COUNT
	.align		4
        /*001c*/ 	.byte	0x03, 0x1b
        /*001e*/ 	.short	0x00ff


	//----- nvinfo : EIATTR_MERCURY_ISA_VERSION
	.align		4
        /*0020*/ 	.byte	0x03, 0x5f
        /*0022*/ 	.short	0x0101


	//----- nvinfo : EIATTR_VRC_CTA_INIT_COUNT
	.align		4
        /*0024*/ 	.byte	0x02, 0x4a
	.zero		1
	.zero		1


	//----- nvinfo : EIATTR_EXIT_INSTR_OFFSETS
	.align		4
        /*0028*/ 	.byte	0x04, 0x1c
        /*002a*/ 	.short	(.L_184 - .L_183)


	//   ....[0]....
.L_183:
        /*002c*/ 	.word	0x00000010


	//----- nvinfo : EIATTR_MAX_THREADS
	.align		4
.L_184:
        /*0030*/ 	.byte	0x04, 0x05
        /*0032*/ 	.short	(.L_186 - .L_185)
.L_185:
        /*0034*/ 	.word	0x00000080
        /*0038*/ 	.word	0x00000001
        /*003c*/ 	.word	0x00000001


	//----- nvinfo : EIATTR_CBANK_PARAM_SIZE
	.align		4
.L_186:
        /*0040*/ 	.byte	0x03, 0x19
        /*0042*/ 	.short	0x0418


	//----- nvinfo : EIATTR_PARAM_CBANK
	.align		4
        /*0044*/ 	.byte	0x04, 0x0a
        /*0046*/ 	.short	(.L_188 - .L_187)
	.align		4
.L_187:
        /*0048*/ 	.word	index@(.nv.constant0._ZN7cutlass13device_kernelIN5flash19enable_sm80_to_sm89INS1_16FlashAttnFwdSm80INS1_25CollectiveMainloopFwdSm80ILi4ELi1ELb0EN4cute5tupleIJNS5_1CILi128EEENS7_ILi48EEENS7_ILi96EEEEEELi96ENS_6half_tEfNS_4arch4Sm80ELb0ELb1ELb1ELb1ELb0ELb1ELb1ELb0EEENS1_21CollectiveEpilogueFwdINS6_IJS8_SA_S9_EEENS6_IJNS7_ILi1EEESI_SI_EEESC_SE_Li128ELb1ELb1ELb0ELb0EEENS1_19SingleTileSchedulerILb1ELb0ELb1ELi128EEEEEEEEEvNT_6ParamsE)
        /*004c*/ 	.short	0x0380
        /*004e*/ 	.short	0x0418


	//----- nvinfo : EIATTR_SW_WAR
	.align		4
.L_188:
        /*0050*/ 	.byte	0x04, 0x36
        /*0052*/ 	.short	(.L_190 - .L_189)
.L_189:
        /*0054*/ 	.word	0x00000008
.L_190:


//--------------------- .nv.info._ZN7cutlass13device_kernelIN5flash19enable_sm80_to_sm89INS1_16FlashAttnFwdSm80INS1_25CollectiveMainloopFwdSm80ILi4ELi1ELb0EN4cute5tupleIJNS5_1CILi128EEENS7_ILi64EEENS7_ILi96EEEEEELi96ENS_6half_tEfNS_4arch4Sm80ELb1ELb0ELb1ELb0ELb0ELb0ELb1ELb0EEENS1_21CollectiveEpilogueFwdINS6_IJS8_SA_S9_EEENS6_IJNS7_ILi1EEESI_SI_EEESC_SE_Li128ELb0ELb1ELb0ELb0EEENS1_30DynamicPersistentTileSchedulerILi128ELi128ELb0ELb1ELb0EEEEEEEEEvNT_6ParamsE --------------------------
	.section	.nv.info._ZN7cutlass13device_kernelIN5flash19enable_sm80_to_sm89INS1_16FlashAttnFwdSm80INS1_25CollectiveMainloopFwdSm80ILi4ELi1ELb0EN4cute5tupleIJNS5_1CILi128EEENS7_ILi64EEENS7_ILi96EEEEEELi96ENS_6half_tEfNS_4arch4Sm80ELb1ELb0ELb1ELb0ELb0ELb0ELb1ELb0EEENS1_21CollectiveEpilogueFwdINS6_IJS8_SA_S9_EEENS6_IJNS7_ILi1EEESI_SI_EEESC_SE_Li128ELb0ELb1ELb0ELb0EEENS1_30DynamicPersistentTileSchedulerILi128ELi128ELb0ELb1ELb0EEEEEEEEEvNT_6ParamsE,"",@"SHT_CUDA_INFO"
	.sectionflags	@""
	.align	4


	//----- nvinfo : EIATTR_CUDA_API_VERSION
	.align		4
        /*0000*/ 	.byte	0x04, 0x37
        /*0002*/ 	.short	(.L_192 - .L_191)
.L_191:
        /*0004*/ 	.word	0x00000082


	//----- nvinfo : EIATTR_KPARAM_INFO
	.align		4
.L_192:
        /*0008*/ 	.byte	0x04, 0x17
        /*000a*/ 	.short	(.L_194 - .L_193)
.L_193:
        /*000c*/ 	.word	0x00000000
        /*0010*/ 	.short	0x0000
        /*0012*/ 	.short	0x0000
        /*0014*/ 	.byte	0x00, 0xf0, 0xa1, 0x10


	//----- nvinfo : EIATTR_SPARSE_MMA_MASK
	.align		4
.L_194:
        /*0018*/ 	.byte	0x03, 0x50
        /*001a*/ 	.short	0x0000


	//----- nvinfo : EIATTR_MAXREG_COUNT
	.align		4
        /*001c*/ 	.byte	0x03, 0x1b
        /*001e*/ 	.short	0x00ff


	//----- nvinfo : EIATTR_MERCURY_ISA_VERSION
	.align		4
        /*0020*/ 	.byte	0x03, 0x5f
        /*0022*/ 	.short	0x0101


	//----- nvinfo : EIATTR_VRC_CTA_INIT_COUNT
	.align		4
        /*0024*/ 	.byte	0x02, 0x4a
	.zero		1
	.zero		1


	//----- nvinfo : EIATTR_EXIT_INSTR_OFFSETS
	.align		4
        /*0028*/ 	.byte	0x04, 0x1c
        /*002a*/ 	.short	(.L_196 - .L_195)


	//   ....[0]....
.L_195:
        /*002c*/ 	.word	0x00000010


	//----- nvinfo : EIATTR_MAX_THREADS
	.align		4
.L_196:
        /*0030*/ 	.byte	0x04, 0x05
        /*0032*/ 	.short	(.L_198 - .L_197)
.L_197:
        /*0034*/ 	.word	0x00000080
        /*0038*/ 	.word	0x00000001
        /*003c*/ 	.word	0x00000001


	//----- nvinfo : EIATTR_CBANK_PARAM_SIZE
	.align		4
.L_198:
        /*0040*/ 	.byte	0x03, 0x19
        /*0042*/ 	.short	0x0428


	//----- nvinfo : EIATTR_PARAM_CBANK
	.align		4
        /*0044*/ 	.byte	0x04, 0x0a
        /*0046*/ 	.short	(.L_200 - .L_199)
	.align		4
.L_199:
        /*0048*/ 	.word	index@(.nv.constant0._ZN7cutlass13device_kernelIN5flash19enable_sm80_to_sm89INS1_16FlashAttnFwdSm80INS1_25CollectiveMainloopFwdSm80ILi4ELi1ELb0EN4cute5tupleIJNS5_1CILi128EEENS7_ILi64EEENS7_ILi96EEEEEELi96ENS_6half_tEfNS_4arch4Sm80ELb1ELb0ELb1ELb0ELb0ELb0ELb1ELb0EEENS1_21CollectiveEpilogueFwdINS6_IJS8_SA_S9_EEENS6_IJNS7_ILi1EEESI_SI_EEESC_SE_Li128ELb0ELb1ELb0ELb0EEENS1_30DynamicPersistentTileSchedulerILi128ELi128ELb0ELb1ELb0EEEEEEEEEvNT_6ParamsE)
        /*004c*/ 	.short	0x0380
        /*004e*/ 	.short	0x0428


	//----- nvinfo : EIATTR_SW_WAR
	.align		4
.L_200:
        /*0050*/ 	.byte	0x04, 0x36
        /*0052*/ 	.short	(.L_202 - .L_201)
.L_201:
        /*0054*/ 	.word	0x00000008
.L_202:


//--------------------- .nv.info._ZN7cutlass13device_kernelIN5flash19enable_sm80_to_sm89INS1_16FlashAttnFwdSm80INS1_25CollectiveMainloopFwdSm80ILi4ELi1ELb0EN4cute5tupleIJNS5_1CILi128EEENS7_ILi64EEENS7_ILi96EEEEEELi96ENS_6half_tEfNS_4arch4Sm80ELb1ELb0ELb1ELb1ELb0ELb0ELb1ELb0EEENS1_21CollectiveEpilogueFwdINS6_IJS8_SA_S9_EEENS6_IJNS7_ILi1EEESI_SI_EEESC_SE_Li128ELb1ELb1ELb0ELb0EEENS1_19SingleTileSchedulerILb1ELb0ELb1ELi128EEEEEEEEEvNT_6ParamsE --------------------------
	.section	.nv.info._ZN7cutlass13device_kernelIN5flash19enable_sm80_to_sm89INS1_16FlashAttnFwdSm80INS1_25CollectiveMainloopFwdSm80ILi4ELi1ELb0EN4cute5tupleIJNS5_1CILi128EEENS7_ILi64EEENS7_ILi96EEEEEELi96ENS_6half_tEfNS_4arch4Sm80ELb1ELb0ELb1ELb1ELb0ELb0ELb1ELb0EEENS1_21CollectiveEpilogueFwdINS6_IJS8_SA_S9_EEENS6_IJNS7_ILi1EEESI_SI_EEESC_SE_Li128ELb1ELb1ELb0ELb0EEENS1_19SingleTileSchedulerILb1ELb0ELb1ELi128EEEEEEEEEvNT_6ParamsE,"",@"SHT_CUDA_INFO"
	.sectionflags	@""
	.align	4


	//----- nvinfo : EIATTR_CUDA_API_VERSION
	.align		4
        /*0000*/ 	.byte	0x04, 0x37
        /*0002*/ 	.short	(.L_204 - .L_203)
.L_203:
        /*0004*/ 	.word	0x00000082


	//----- nvinfo : EIATTR_KPARAM_INFO
	.align		4
.L_204:
        /*0008*/ 	.byte	0x04, 0x17
        /*000a*/ 	.short	(.L_206 - .L_205)
.L_205:
        /*000c*/ 	.word	0x00000000
        /*0010*/ 	.short	0x0000
        /*0012*/ 	.short	0x0000
        /*0014*/ 	.byte	0x00, 0xf0, 0x61, 0x10


	//----- nvinfo : EIATTR_SPARSE_MMA_MASK
	.align		4
.L_206:
        /*0018*/ 	.byte	0x03, 0x50
        /*001a*/ 	.short	0x0000


	//----- nvinfo : EIATTR_MAXREG_COUNT
	.align		4
        /*001c*/ 	.byte	0x03, 0x1b
        /*001e*/ 	.short	0x00ff


	//----- nvinfo : EIATTR_MERCURY_ISA_VERSION
	.align		4
        /*0020*/ 	.byte	0x03, 0x5f
        /*0022*/ 	.short	0x0101


	//----- nvinfo : EIATTR_VRC_CTA_INIT_COUNT
	.align		4
        /*0024*/ 	.byte	0x02, 0x4a
	.zero		1
	.zero		1


	//----- nvinfo : EIATTR_EXIT_INSTR_OFFSETS
	.align		4
        /*0028*/ 	.byte	0x04, 0x1c
        /*002a*/ 	.short	(.L_208 - .L_207)


	//   ....[0]....
.L_207:
        /*002c*/ 	.word	0x00000010


	//----- nvinfo : EIATTR_MAX_THREADS
	.align		4
.L_208:
        /*0030*/ 	.byte	0x04, 0x05
        /*0032*/ 	.short	(.L_210 - .L_209)
.L_209:
        /*0034*/ 	.word	0x00000080
        /*0038*/ 	.word	0x00000001
        /*003c*/ 	.word	0x00000001


	//----- nvinfo : EIATTR_CBANK_PARAM_SIZE
	.align		4
.L_210:
        /*0040*/ 	.byte	0x03, 0x19
        /*0042*/ 	.short	0x0418


	//----- nvinfo : EIATTR_PARAM_CBANK
	.align		4
        /*0044*/ 	.byte	0x04, 0x0a
        /*0046*/ 	.short	(.L_212 - .L_211)
	.align		4
.L_211:
        /*0048*/ 	.word	index@(.nv.constant0._ZN7cutlass13device_kernelIN5flash19enable_sm80_to_sm89INS1_16FlashAttnFwdSm80INS1_25CollectiveMainloopFwdSm80ILi4ELi1ELb0EN4cute5tupleIJNS5_1CILi128EEENS7_ILi64EEENS7_ILi96EEEEEELi96ENS_6half_tEfNS_4arch4Sm80ELb1ELb0ELb1ELb1ELb0ELb0ELb1ELb0EEENS1_21CollectiveEpilogueFwdINS6_IJS8_SA_S9_EEENS6_IJNS7_ILi1EEESI_SI_EEESC_SE_Li128ELb1ELb1ELb0ELb0EEENS1_19SingleTileSchedulerILb1ELb0ELb1ELi128EEEEEEEEEvNT_6ParamsE)
        /*004c*/ 	.short	0x0380
        /*004e*/ 	.short	0x0418


	//----- nvinfo : EIATTR_SW_WAR
	.align		4
.L_212:
        /*0050*/ 	.byte	0x04, 0x36
        /*0052*/ 	.short	(.L_214 - .L_213)
.L_213:
        /*0054*/ 	.word	0x00000008
.L_214:


//--------------------- .nv.info._ZN7cutlass13device_kernelIN5flash19enable_sm80_to_sm89INS1_16FlashAttnFwdSm80INS1_25CollectiveMainloopFwdSm80ILi4ELi1ELb0EN4cute5tupleIJNS5_1CILi128EEENS7_ILi64EEENS7_ILi96EEEEEELi96ENS_6half_tEfNS_4arch4Sm80ELb1ELb0ELb1ELb1ELb0ELb1ELb1ELb0EEENS1_21CollectiveEpilogueFwdINS6_IJS8_SA_S9_EEENS6_IJNS7_ILi1EEESI_SI_EEESC_SE_Li128ELb1ELb1ELb0ELb0EEENS1_19SingleTileSchedulerILb1ELb0ELb1ELi128EEEEEEEEEvNT_6ParamsE --------------------------
	.section	.nv.info._ZN7cutlass13device_kernelIN5flash19enable_sm80_to_sm89INS1_16FlashAttnFwdSm80INS1_25CollectiveMainloopFwdSm80ILi4ELi1ELb0EN4cute5tupleIJNS5_1CILi128EEENS7_ILi64EEENS7_ILi96EEEEEELi96ENS_6half_tEfNS_4arch4Sm80ELb1ELb0ELb1ELb1ELb0ELb1ELb1ELb0EEENS1_21CollectiveEpilogueFwdINS6_IJS8_SA_S9_EEENS6_IJNS7_ILi1EEESI_SI_EEESC_SE_Li128ELb1ELb1ELb0ELb0EEENS1_19SingleTileSchedulerILb1ELb0ELb1ELi128EEEEEEEEEvNT_6ParamsE,"",@"SHT_CUDA_INFO"
	.sectionflags	@""
	.align	4


	//----- nvinfo : EIATTR_CUDA_API_VERSION
	.align		4
        /*0000*/ 	.byte	0x04, 0x37
        /*0002*/ 	.short	(.L_216 - .L_215)
.L_215:
        /*0004*/ 	.word	0x00000082


	//----- nvinfo : EIATTR_KPARAM_INFO
	.align		4
.L_216:
        /*0008*/ 	.byte	0x04, 0x17
        /*000a*/ 	.short	(.L_218 - .L_217)
.L_217:
        /*000c*/ 	.word	0x00000000
        /*0010*/ 	.short	0x0000
        /*0012*/ 	.short	0x0000
        /*0014*/ 	.byte	0x00, 0xf0, 0x61, 0x10


	//----- nvinfo : EIATTR_SPARSE_MMA_MASK
	.align		4
.L_218:
        /*0018*/ 	.byte	0x03, 0x50
        /*001a*/ 	.short	0x0000


	//----- nvinfo : EIATTR_MAXREG_COUNT
	.align		4
        /*001c*/ 	.byte	0x03, 0x1b
        /*001e*/ 	.short	0x00ff


	//----- nvinfo : EIATTR_MERCURY_ISA_VERSION
	.align		4
        /*0020*/ 	.byte	0x03, 0x5f
        /*0022*/ 	.short	0x0101


	//----- nvinfo : EIATTR_VRC_CTA_INIT_COUNT
	.align		4
        /*0024*/ 	.byte	0x02, 0x4a
	.zero		1
	.zero		1


	//----- nvinfo : EIATTR_EXIT_INSTR_OFFSETS
	.align		4
        /*0028*/ 	.byte	0x04, 0x1c
        /*002a*/ 	.short	(.L_220 - .L_219)


	//   ....[0]....
.L_219:
        /*002c*/ 	.word	0x00000010


	//----- nvinfo : EIATTR_MAX_THREADS
	.align		4
.L_220:
        /*0030*/ 	.byte	0x04, 0x05
        /*0032*/ 	.short	(.L_222 - .L_221)
.L_221:
        /*0034*/ 	.word	0x00000080
        /*0038*/ 	.word	0x00000001
        /*003c*/ 	.word	0x00000001


	//----- nvinfo : EIATTR_CBANK_PARAM_SIZE
	.align		4
.L_222:
        /*0040*/ 	.byte	0x03, 0x19
        /*0042*/ 	.short	0x0418


	//----- nvinfo : EIATTR_PARAM_CBANK
	.align		4
        /*0044*/ 	.byte	0x04, 0x0a
        /*0046*/ 	.short	(.L_224 - .L_223)
	.align		4
.L_223:
        /*0048*/ 	.word	index@(.nv.constant0._ZN7cutlass13device_kernelIN5flash19enable_sm80_to_sm89INS1_16FlashAttnFwdSm80INS1_25CollectiveMainloopFwdSm80ILi4ELi1ELb0EN4cute5tupleIJNS5_1CILi128EEENS7_ILi64EEENS7_ILi96EEEEEELi96ENS_6half_tEfNS_4arch4Sm80ELb1ELb0ELb1ELb1ELb0ELb1ELb1ELb0EEENS1_21CollectiveEpilogueFwdINS6_IJS8_SA_S9_EEENS6_IJNS7_ILi1EEESI_SI_EEESC_SE_Li128ELb1ELb1ELb0ELb0EEENS1_19SingleTileSchedulerILb1ELb0ELb1ELi128EEEEEEEEEvNT_6ParamsE)
        /*004c*/ 	.short	0x0380
        /*004e*/ 	.short	0x0418


	//----- nvinfo : EIATTR_SW_WAR
	.align		4
.L_224:
        /*0050*/ 	.byte	0x04, 0x36
        /*0052*/ 	.short	(.L_226 - .L_225)
.L_225:
        /*0054*/ 	.word	0x00000008
.L_226:


//--------------------- .nv.info._ZN7cutlass13device_kernelIN5flash19enable_sm80_to_sm89INS1_16FlashAttnFwdSm80INS1_25CollectiveMainloopFwdSm80ILi4ELi1ELb0EN4cute5tupleIJNS5_1CILi128EEENS7_ILi64EEENS7_ILi96EEEEEELi96ENS_6half_tEfNS_4arch4Sm80ELb0ELb0ELb0ELb0ELb0ELb0ELb1ELb0EEENS1_21CollectiveEpilogueFwdINS6_IJS8_SA_S9_EEENS6_IJNS7_ILi1EEESI_SI_EEESC_SE_Li128ELb0ELb1ELb0ELb0EEENS1_19SingleTileSchedulerILb0ELb0ELb1ELi128EEEEEEEEEvNT_6ParamsE --------------------------
	.section	.nv.info._ZN7cutlass13device_kernelIN5flash19enable_sm80_to_sm89INS1_16FlashAttnFwdSm80INS1_25CollectiveMainloopFwdSm80ILi4ELi1ELb0EN4cute5tupleIJNS5_1CILi128EEENS7_ILi64EEENS7_ILi96EEEEEELi96ENS_6half_tEfNS_4arch4Sm80ELb0ELb0ELb0ELb0ELb0ELb0ELb1ELb0EEENS1_21CollectiveEpilogueFwdINS6_IJS8_SA_S9_EEENS6_IJNS7_ILi1EEESI_SI_EEESC_SE_Li128ELb0ELb1ELb0ELb0EEENS1_19SingleTileSchedulerILb0ELb0ELb1ELi128EEEEEEEEEvNT_6ParamsE,"",@"SHT_CUDA_INFO"
	.sectionflags	@""
	.align	4


	//----- nvinfo : EIATTR_CUDA_API_VERSION
	.align		4
        /*0000*/ 	.byte	0x04, 0x37
        /*0002*/ 	.short	(.L_228 - .L_227)
.L_227:
        /*0004*/ 	.word	0x00000082


	//----- nvinfo : EIATTR_KPARAM_INFO
	.align		4
.L_228:
        /*0008*/ 	.byte	0x04, 0x17
        /*000a*/ 	.short	(.L_230 - .L_229)
.L_229:
        /*000c*/ 	.word	0x00000000
        /*0010*/ 	.short	0x0000
        /*0012*/ 	.short	0x0000
        /*0014*/ 	.byte	0x00, 0xf0, 0x61, 0x10


	//----- nvinfo : EIATTR_SPARSE_MMA_MASK
	.align		4
.L_230:
        /*0018*/ 	.byte	0x03, 0x50
        /*001a*/ 	.short	0x0000


	//----- nvinfo : EIATTR_MAXREG_COUNT
	.align		4
        /*001c*/ 	.byte	0x03, 0x1b
        /*001e*/ 	.short	0x00ff


	//----- nvinfo : EIATTR_MERCURY_ISA_VERSION
	.align		4
        /*0020*/ 	.byte	0x03, 0x5f
        /*0022*/ 	.short	0x0101


	//----- nvinfo : EIATTR_VRC_CTA_INIT_COUNT
	.align		4
        /*0024*/ 	.byte	0x02, 0x4a
	.zero		1
	.zero		1


	//----- nvinfo : EIATTR_EXIT_INSTR_OFFSETS
	.align		4
        /*0028*/ 	.byte	0x04, 0x1c
        /*002a*/ 	.short	(.L_232 - .L_231)


	//   ....[0]....
.L_231:
        /*002c*/ 	.word	0x00000010


	//----- nvinfo : EIATTR_MAX_THREADS
	.align		4
.L_232:
        /*0030*/ 	.byte	0x04, 0x05
        /*0032*/ 	.short	(.L_234 - .L_233)
.L_233:
        /*0034*/ 	.word	0x00000080
        /*0038*/ 	.word	0x00000001
        /*003c*/ 	.word	0x00000001


	//----- nvinfo : EIATTR_CBANK_PARAM_SIZE
	.align		4
.L_234:
        /*0040*/ 	.byte	0x03, 0x19
        /*0042*/ 	.short	0x0418


	//----- nvinfo : EIATTR_PARAM_CBANK
	.align		4
        /*0044*/ 	.byte	0x04, 0x0a
        /*0046*/ 	.short	(.L_236 - .L_235)
	.align		4
.L_235:
        /*0048*/ 	.word	index@(.nv.constant0._ZN7cutlass13device_kernelIN5flash19enable_sm80_to_sm89INS1_16FlashAttnFwdSm80INS1_25CollectiveMainloopFwdSm80ILi4ELi1ELb0EN4cute5tupleIJNS5_1CILi128EEENS7_ILi64EEENS7_ILi96EEEEEELi96ENS_6half_tEfNS_4arch4Sm80ELb0ELb0ELb0ELb0ELb0ELb0ELb1ELb0EEENS1_21CollectiveEpilogueFwdINS6_IJS8_SA_S9_EEENS6_IJNS7_ILi1EEESI_SI_EEESC_SE_Li128ELb0ELb1ELb0ELb0EEENS1_19SingleTileSchedulerILb0ELb0ELb1ELi128EEEEEEEEEvNT_6ParamsE)
        /*004c*/ 	.short	0x0380
        /*004e*/ 	.short	0x0418


	//----- nvinfo : EIATTR_SW_WAR
	.align		4
.L_236:
        /*0050*/ 	.byte	0x04, 0x36
        /*0052*/ 	.short	(.L_238 - .L_237)
.L_237:
        /*0054*/ 	.word	0x00000008
.L_238:


//--------------------- .nv.info._ZN7cutlass13device_kernelIN5flash19enable_sm80_to_sm89INS1_16FlashAttnFwdSm80INS1_25CollectiveMainloopFwdSm80ILi4ELi1ELb0EN4cute5tupleIJNS5_1CILi128EEENS7_ILi64EEENS7_ILi96EEEEEELi96ENS_6half_tEfNS_4arch4Sm80ELb0ELb0ELb0ELb1ELb0ELb0ELb1ELb0EEENS1_21CollectiveEpilogueFwdINS6_IJS8_SA_S9_EEENS6_IJNS7_ILi1EEESI_SI_EEESC_SE_Li128ELb1ELb1ELb0ELb0EEENS1_19SingleTileSchedulerILb1ELb0ELb1ELi128EEEEEEEEEvNT_6ParamsE --------------------------
	.section	.nv.info._ZN7cutlass13device_kernelIN5flash19enable_sm80_to_sm89INS1_16FlashAttnFwdSm80INS1_25CollectiveMainloopFwdSm80ILi4ELi1ELb0EN4cute5tupleIJNS5_1CILi128EEENS7_ILi64EEENS7_ILi96EEEEEELi96ENS_6half_tEfNS_4arch4Sm80ELb0ELb0ELb0ELb1ELb0ELb0ELb1ELb0EEENS1_21CollectiveEpilogueFwdINS6_IJS8_SA_S9_EEENS6_IJNS7_ILi1EEESI_SI_EEESC_SE_Li128ELb1ELb1ELb0ELb0EEENS1_19SingleTileSchedulerILb1ELb0ELb1ELi128EEEEEEEEEvNT_6ParamsE,"",@"SHT_CUDA_INFO"
	.sectionflags	@""
	.align	4


	//----- nvinfo : EIATTR_CUDA_API_VERSION
	.align		4
        /*0000*/ 	.byte	0x04, 0x37
        /*0002*/ 	.short	(.L_240 - .L_239)
.L_239:
        /*0004*/ 	.word	0x00000082


	//----- nvinfo : EIATTR_KPARAM_INFO
	.align		4
.L_240:
        /*0008*/ 	.byte	0x04, 0x17
        /*000a*/ 	.short	(.L_242 - .L_241)
.L_241:
        /*000c*/ 	.word	0x00000000
        /*0010*/ 	.short	0x0000
        /*0012*/ 	.short	0x0000
        /*0014*/ 	.byte	0x00, 0xf0, 0x61, 0x10


	//----- nvinfo : EIATTR_SPARSE_MMA_MASK
	.align		4
.L_242:
        /*0018*/ 	.byte	0x03, 0x50
        /*001a*/ 	.short	0x0000


	//----- nvinfo : EIATTR_MAXREG_COUNT
	.align		4
        /*001c*/ 	.byte	0x03, 0x1b
        /*001e*/ 	.short	0x00ff


	//----- nvinfo : EIATTR_MERCURY_ISA_VERSION
	.align		4
        /*0020*/ 	.byte	0x03, 0x5f
        /*0022*/ 	.short	0x0101


	//----- nvinfo : EIATTR_VRC_CTA_INIT_COUNT
	.align		4
        /*0024*/ 	.byte	0x02, 0x4a
	.zero		1
	.zero		1


	//----- nvinfo : EIATTR_EXIT_INSTR_OFFSETS
	.align		4
        /*0028*/ 	.byte	0x04, 0x1c
        /*002a*/ 	.short	(.L_244 - .L_243)


	//   ....[0]....
.L_243:
        /*002c*/ 	.word	0x00000010


	//----- nvinfo : EIATTR_MAX_THREADS
	.align		4
.L_244:
        /*0030*/ 	.byte	0x04, 0x05
        /*0032*/ 	.short	(.L_246 - .L_245)
.L_245:
        /*0034*/ 	.word	0x00000080
        /*0038*/ 	.word	0x00000001
        /*003c*/ 	.word	0x00000001


	//----- nvinfo : EIATTR_CBANK_PARAM_SIZE
	.align		4
.L_246:
        /*0040*/ 	.byte	0x03, 0x19
        /*0042*/ 	.short	0x0418


	//----- nvinfo : EIATTR_PARAM_CBANK
	.align		4
        /*0044*/ 	.byte	0x04, 0x0a
        /*0046*/ 	.short	(.L_248 - .L_247)
	.align		4
.L_247:
        /*0048*/ 	.word	index@(.nv.constant0._ZN7cutlass13device_kernelIN5flash19enable_sm80_to_sm89INS1_16FlashAttnFwdSm80INS1_25CollectiveMainloopFwdSm80ILi4ELi1ELb0EN4cute5tupleIJNS5_1CILi128EEENS7_ILi64EEENS7_ILi96EEEEEELi96ENS_6half_tEfNS_4arch4Sm80ELb0ELb0ELb0ELb1ELb0ELb0ELb1ELb0EEENS1_21CollectiveEpilogueFwdINS6_IJS8_SA_S9_EEENS6_IJNS7_ILi1EEESI_SI_EEESC_SE_Li128ELb1ELb1ELb0ELb0EEENS1_19SingleTileSchedulerILb1ELb0ELb1ELi128EEEEEEEEEvNT_6ParamsE)
        /*004c*/ 	.short	0x0380
        /*004e*/ 	.short	0x0418


	//----- nvinfo : EIATTR_SW_WAR
	.align		4
.L_248:
        /*0050*/ 	.byte	0x04, 0x36
        /*0052*/ 	.short	(.L_250 - .L_249)
.L_249:
        /*0054*/ 	.word	0x00000008
.L_250:


//--------------------- .nv.info._ZN7cutlass13device_kernelIN5flash19enable_sm80_to_sm89INS1_16FlashAttnFwdSm80INS1_25CollectiveMainloopFwdSm80ILi4ELi1ELb0EN4cute5tupleIJNS5_1CILi128EEENS7_ILi64EEENS7_ILi96EEEEEELi96ENS_6half_tEfNS_4arch4Sm80ELb0ELb0ELb0ELb1ELb0ELb1ELb1ELb0EEENS1_21CollectiveEpilogueFwdINS6_IJS8_SA_S9_EEENS6_IJNS7_ILi1EEESI_SI_EEESC_SE_Li128ELb1ELb1ELb0ELb0EEENS1_19SingleTileSchedulerILb1ELb0ELb1ELi128EEEEEEEEEvNT_6ParamsE --------------------------
	.section	.nv.info._ZN7cutlass13device_kernelIN5flash19enable_sm80_to_sm89INS1_16FlashAttnFwdSm80INS1_25CollectiveMainloopFwdSm80ILi4ELi1ELb0EN4cute5tupleIJNS5_1CILi128EEENS7_ILi64EEENS7_ILi96EEEEEELi96ENS_6half_tEfNS_4arch4Sm80ELb0ELb0ELb0ELb1ELb0ELb1ELb1ELb0EEENS1_21CollectiveEpilogueFwdINS6_IJS8_SA_S9_EEENS6_IJNS7_ILi1EEESI_SI_EEESC_SE_Li128ELb1ELb1ELb0ELb0EEENS1_19SingleTileSchedulerILb1ELb0ELb1ELi128EEEEEEEEEvNT_6ParamsE,"",@"SHT_CUDA_INFO"
	.sectionflags	@""
	.align	4


	//----- nvinfo : EIATTR_CUDA_API_VERSION
	.align		4
        /*0000*/ 	.byte	0x04, 0x37
        /*0002*/ 	.short	(.L_252 - .L_251)
.L_251:
        /*0004*/ 	.word	0x00000082


	//----- nvinfo : EIATTR_KPARAM_INFO
	.align		4
.L_252:
        /*0008*/ 	.byte	0x04, 0x17
        /*000a*/ 	.short	(.L_254 - .L_253)
.L_253:
        /*000c*/ 	.word	0x00000000
        /*0010*/ 	.short	0x0000
        /*0012*/ 	.short	0x0000
        /*0014*/ 	.byte	0x00, 0xf0, 0x61, 0x10


	//----- nvinfo : EIATTR_SPARSE_MMA_MASK
	.align		4
.L_254:
        /*0018*/ 	.byte	0x03, 0x50
        /*001a*/ 	.short	0x0000


	//----- nvinfo : EIATTR_MAXREG_COUNT
	.align		4
        /*001c*/ 	.byte	0x03, 0x1b
        /*001e*/ 	.short	0x00ff


	//----- nvinfo : EIATTR_MERCURY_ISA_VERSION
	.align		4
        /*0020*/ 	.byte	0x03, 0x5f
        /*0022*/ 	.short	0x0101


	//----- nvinfo : EIATTR_VRC_CTA_INIT_COUNT
	.align		4
        /*0024*/ 	.byte	0x02, 0x4a
	.zero		1
	.zero		1


	//----- nvinfo : EIATTR_EXIT_INSTR_OFFSETS
	.align		4
        /*0028*/ 	.byte	0x04, 0x1c
        /*002a*/ 	.short	(.L_256 - .L_255)


	//   ....[0]....
.L_255:
        /*002c*/ 	.word	0x00000010


	//----- nvinfo : EIATTR_MAX_THREADS
	.align		4
.L_256:
        /*0030*/ 	.byte	0x04, 0x05
        /*0032*/ 	.short	(.L_258 - .L_257)
.L_257:
        /*0034*/ 	.word	0x00000080
        /*0038*/ 	.word	0x00000001
        /*003c*/ 	.word	0x00000001


	//----- nvinfo : EIATTR_CBANK_PARAM_SIZE
	.align		4
.L_258:
        /*0040*/ 	.byte	0x03, 0x19
        /*0042*/ 	.short	0x0418


	//----- nvinfo : EIATTR_PARAM_CBANK
	.align		4
        /*0044*/ 	.byte	0x04, 0x0a
        /*0046*/ 	.short	(.L_260 - .L_259)
	.align		4
.L_259:
        /*0048*/ 	.word	index@(.nv.constant0._ZN7cutlass13device_kernelIN5flash19enable_sm80_to_sm89INS1_16FlashAttnFwdSm80INS1_25CollectiveMainloopFwdSm80ILi4ELi1ELb0EN4cute5tupleIJNS5_1CILi128EEENS7_ILi64EEENS7_ILi96EEEEEELi96ENS_6half_tEfNS_4arch4Sm80ELb0ELb0ELb0ELb1ELb0ELb1ELb1ELb0EEENS1_21CollectiveEpilogueFwdINS6_IJS8_SA_S9_EEENS6_IJNS7_ILi1EEESI_SI_EEESC_SE_Li128ELb1ELb1ELb0ELb0EEENS1_19SingleTileSchedulerILb1ELb0ELb1ELi128EEEEEEEEEvNT_6ParamsE)
        /*004c*/ 	.short	0x0380
        /*004e*/ 	.short	0x0418


	//----- nvinfo : EIATTR_SW_WAR
	.align		4
.L_260:
        /*0050*/ 	.byte	0x04, 0x36
        /*0052*/ 	.short	(.L_262 - .L_261)
.L_261:
        /*0054*/ 	.word	0x00000008
.L_262:


//--------------------- .nv.info._ZN7cutlass13device_kernelIN5flash19enable_sm80_to_sm89INS1_16FlashAttnFwdSm80INS1_25CollectiveMainloopFwdSm80ILi4ELi1ELb0EN4cute5tupleIJNS5_1CILi128EEENS7_ILi48EEENS7_ILi96EEEEEELi96ENS_6half_tEfNS_4arch4Sm80ELb0ELb1ELb0ELb0ELb0ELb0ELb1ELb0EEENS1_21CollectiveEpilogueFwdINS6_IJS8_SA_S9_EEENS6_IJNS7_ILi1EEESI_SI_EEESC_SE_Li128ELb0ELb1ELb0ELb0EEENS1_19SingleTileSchedulerILb0ELb0ELb1ELi128EEEEEEEEEvNT_6ParamsE --------------------------
	.section	.nv.info._ZN7cutlass13device_kernelIN5flash19enable_sm80_to_sm89INS1_16FlashAttnFwdSm80INS1_25CollectiveMainloopFwdSm80ILi4ELi1ELb0EN4cute5tupleIJNS5_1CILi128EEENS7_ILi48EEENS7_ILi96EEEEEELi96ENS_6half_tEfNS_4arch4Sm80ELb0ELb1ELb0ELb0ELb0ELb0ELb1ELb0EEENS1_21CollectiveEpilogueFwdINS6_IJS8_SA_S9_EEENS6_IJNS7_ILi1EEESI_SI_EEESC_SE_Li128ELb0ELb1ELb0ELb0EEENS1_19SingleTileSchedulerILb0ELb0ELb1ELi128EEEEEEEEEvNT_6ParamsE,"",@"SHT_CUDA_INFO"
	.sectionflags	@""
	.align	4


	//----- nvinfo : EIATTR_CUDA_API_VERSION
	.align		4
        /*0000*/ 	.byte	0x04, 0x37
        /*0002*/ 	.short	(.L_264 - .L_263)
.L_263:
        /*0004*/ 	.word	0x00000082


	//----- nvinfo : EIATTR_KPARAM_INFO
	.align		4
.L_264:
        /*0008*/ 	.byte	0x04, 0x17
        /*000a*/ 	.short	(.L_266 - .L_265)
.L_265:
        /*000c*/ 	.word	0x00000000
        /*0010*/ 	.short	0x0000
        /*0012*/ 	.short	0x0000
        /*0014*/ 	.byte	0x00, 0xf0, 0x61, 0x10


	//----- nvinfo : EIATTR_SPARSE_MMA_MASK
	.align		4
.L_266:
        /*0018*/ 	.byte	0x03, 0x50
        /*001a*/ 	.short	0x0000


	//----- nvinfo : EIATTR_MAXREG_COUNT
	.align		4
        /*001c*/ 	.byte	0x03, 0x1b
        /*001e*/ 	.short	0x00ff


	//----- nvinfo : EIATTR_MERCURY_ISA_VERSION
	.align		4
        /*0020*/ 	.byte	0x03, 0x5f
        /*0022*/ 	.short	0x0101


	//----- nvinfo : EIATTR_VRC_CTA_INIT_COUNT
	.align		4
        /*0024*/ 	.byte	0x02, 0x4a
	.zero		1
	.zero		1


	//----- nvinfo : EIATTR_EXIT_INSTR_OFFSETS
	.align		4
        /*0028*/ 	.byte	0x04, 0x1c
        /*002a*/ 	.short	(.L_268 - .L_267)


	//   ....[0]....
.L_267:
        /*002c*/ 	.word	0x00000010


	//----- nvinfo : EIATTR_MAX_THREADS
	.align		4
.L_268:
        /*0030*/ 	.byte	0x04, 0x05
        /*0032*/ 	.short	(.L_270 - .L_269)
.L_269:
        /*0034*/ 	.word	0x00000080
        /*0038*/ 	.word	0x00000001
        /*003c*/ 	.word	0x00000001


	//----- nvinfo : EIATTR_CBANK_PARAM_SIZE
	.align		4
.L_270:
        /*0040*/ 	.byte	0x03, 0x19
        /*0042*/ 	.short	0x0418


	//----- nvinfo : EIATTR_PARAM_CBANK
	.align		4
        /*0044*/ 	.byte	0x04, 0x0a
        /*0046*/ 	.short	(.L_272 - .L_271)
	.align		4
.L_271:
        /*0048*/ 	.word	index@(.nv.constant0._ZN7cutlass13device_kernelIN5flash19enable_sm80_to_sm89INS1_16FlashAttnFwdSm80INS1_25CollectiveMainloopFwdSm80ILi4ELi1ELb0EN4cute5tupleIJNS5_1CILi128EEENS7_ILi48EEENS7_ILi96EEEEEELi96ENS_6half_tEfNS_4arch4Sm80ELb0ELb1ELb0ELb0ELb0ELb0ELb1ELb0EEENS1_21CollectiveEpilogueFwdINS6_IJS8_SA_S9_EEENS6_IJNS7_ILi1EEESI_SI_EEESC_SE_Li128ELb0ELb1ELb0ELb0EEENS1_19SingleTileSchedulerILb0ELb0ELb1ELi128EEEEEEEEEvNT_6ParamsE)
        /*004c*/ 	.short	0x0380
        /*004e*/ 	.short	0x0418


	//----- nvinfo : EIATTR_SW_WAR
	.align		4
.L_272:
        /*0050*/ 	.byte	0x04, 0x36
        /*0052*/ 	.short	(.L_274 - .L_273)
.L_273:
        /*0054*/ 	.word	0x00000008
.L_274:


//--------------------- .nv.info._ZN7cutlass13device_kernelIN5flash19enable_sm80_to_sm89INS1_16FlashAttnFwdSm80INS1_25CollectiveMainloopFwdSm80ILi4ELi1ELb0EN4cute5tupleIJNS5_1CILi128EEENS7_ILi48EEENS7_ILi96EEEEEELi96ENS_6half_tEfNS_4arch4Sm80ELb0ELb1ELb0ELb1ELb0ELb0ELb1ELb0EEENS1_21CollectiveEpilogueFwdINS6_IJS8_SA_S9_EEENS6_IJNS7_ILi1EEESI_SI_EEESC_SE_Li128ELb1ELb1ELb0ELb0EEENS1_19SingleTileSchedulerILb1ELb0ELb1ELi128EEEEEEEEEvNT_6ParamsE --------------------------
	.section	.nv.info._ZN7cutlass13device_kernelIN5flash19enable_sm80_to_sm89INS1_16FlashAttnFwdSm80INS1_25CollectiveMainloopFwdSm80ILi4ELi1ELb0EN4cute5tupleIJNS5_1CILi128EEENS7_ILi48EEENS7_ILi96EEEEEELi96ENS_6half_tEfNS_4arch4Sm80ELb0ELb1ELb0ELb1ELb0ELb0ELb1ELb0EEENS1_21CollectiveEpilogueFwdINS6_IJS8_SA_S9_EEENS6_IJNS7_ILi1EEESI_SI_EEESC_SE_Li128ELb1ELb1ELb0ELb0EEENS1_19SingleTileSchedulerILb1ELb0ELb1ELi128EEEEEEEEEvNT_6ParamsE,"",@"SHT_CUDA_INFO"
	.sectionflags	@""
	.align	4


	//----- nvinfo : EIATTR_CUDA_API_VERSION
	.align		4
        /*0000*/ 	.byte	0x04, 0x37
        /*0002*/ 	.short	(.L_276 - .L_275)
.L_275:
        /*0004*/ 	.word	0x00000082


	//----- nvinfo : EIATTR_KPARAM_INFO
	.align		4
.L_276:
        /*0008*/ 	.byte	0x04, 0x17
        /*000a*/ 	.short	(.L_278 - .L_277)
.L_277:
        /*000c*/ 	.word	0x00000000
        /*0010*/ 	.short	0x0000
        /*0012*/ 	.short	0x0000
        /*0014*/ 	.byte	0x00, 0xf0, 0x61, 0x10


	//----- nvinfo : EIATTR_SPARSE_MMA_MASK
	.align		4
.L_278:
        /*0018*/ 	.byte	0x03, 0x50
        /*001a*/ 	.short	0x0000


	//----- nvinfo : EIATTR_MAXREG_COUNT
	.align		4
        /*001c*/ 	.byte	0x03, 0x1b
        /*001e*/ 	.short	0x00ff


	//----- nvinfo : EIATTR_MERCURY_ISA_VERSION
	.align		4
        /*0020*/ 	.byte	0x03, 0x5f
        /*0022*/ 	.short	0x0101


	//----- nvinfo : EIATTR_VRC_CTA_INIT_COUNT
	.align		4
        /*0024*/ 	.byte	0x02, 0x4a
	.zero		1
	.zero		1


	//----- nvinfo : EIATTR_EXIT_INSTR_OFFSETS
	.align		4
        /*0028*/ 	.byte	0x04, 0x1c
        /*002a*/ 	.short	(.L_280 - .L_279)


	//   ....[0]....
.L_279:
        /*002c*/ 	.word	0x00000010


	//----- nvinfo : EIATTR_MAX_THREADS
	.align		4
.L_280:
        /*0030*/ 	.byte	0x04, 0x05
        /*0032*/ 	.short	(.L_282 - .L_281)
.L_281:
        /*0034*/ 	.word	0x00000080
        /*0038*/ 	.word	0x00000001
        /*003c*/ 	.word	0x00000001


	//----- nvinfo : EIATTR_CBANK_PARAM_SIZE
	.align		4
.L_282:
        /*0040*/ 	.byte	0x03, 0x19
        /*0042*/ 	.short	0x0418


	//----- nvinfo : EIATTR_PARAM_CBANK
	.align		4
        /*0044*/ 	.byte	0x04, 0x0a
        /*0046*/ 	.short	(.L_284 - .L_283)
	.align		4
.L_283:
        /*0048*/ 	.word	index@(.nv.constant0._ZN7cutlass13device_kernelIN5flash19enable_sm80_to_sm89INS1_16FlashAttnFwdSm80INS1_25CollectiveMainloopFwdSm80ILi4ELi1ELb0EN4cute5tupleIJNS5_1CILi128EEENS7_ILi48EEENS7_ILi96EEEEEELi96ENS_6half_tEfNS_4arch4Sm80ELb0ELb1ELb0ELb1ELb0ELb0ELb1ELb0EEENS1_21CollectiveEpilogueFwdINS6_IJS8_SA_S9_EEENS6_IJNS7_ILi1EEESI_SI_EEESC_SE_Li128ELb1ELb1ELb0ELb0EEENS1_19SingleTileSchedulerILb1ELb0ELb1ELi128EEEEEEEEEvNT_6ParamsE)
        /*004c*/ 	.short	0x0380
        /*004e*/ 	.short	0x0418


	//----- nvinfo : EIATTR_SW_WAR
	.align		4
.L_284:
        /*0050*/ 	.byte	0x04, 0x36
        /*0052*/ 	.short	(.L_286 - .L_285)
.L_285:
        /*0054*/ 	.word	0x00000008
.L_286:


//--------------------- .nv.info._ZN7cutlass13device_kernelIN5flash19enable_sm80_to_sm89INS1_16FlashAttnFwdSm80INS1_25CollectiveMainloopFwdSm80ILi4ELi1ELb0EN4cute5tupleIJNS5_1CILi128EEENS7_ILi48EEENS7_ILi96EEEEEELi96ENS_6half_tEfNS_4arch4Sm80ELb0ELb1ELb0ELb1ELb0ELb1ELb1ELb0EEENS1_21CollectiveEpilogueFwdINS6_IJS8_SA_S9_EEENS6_IJNS7_ILi1EEESI_SI_EEESC_SE_Li128ELb1ELb1ELb0ELb0EEENS1_19SingleTileSchedulerILb1ELb0ELb1ELi128EEEEEEEEEvNT_6ParamsE --------------------------
	.section	.nv.info._ZN7cutlass13device_kernelIN5flash19enable_sm80_to_sm89INS1_16FlashAttnFwdSm80INS1_25CollectiveMainloopFwdSm80ILi4ELi1ELb0EN4cute5tupleIJNS5_1CILi128EEENS7_ILi48EEENS7_ILi96EEEEEELi96ENS_6half_tEfNS_4arch4Sm80ELb0ELb1ELb0ELb1ELb0ELb1ELb1ELb0EEENS1_21CollectiveEpilogueFwdINS6_IJS8_SA_S9_EEENS6_IJNS7_ILi1EEESI_SI_EEESC_SE_Li128ELb1ELb1ELb0ELb0EEENS1_19SingleTileSchedulerILb1ELb0ELb1ELi128EEEEEEEEEvNT_6ParamsE,"",@"SHT_CUDA_INFO"
	.sectionflags	@""
	.align	4


	//----- nvinfo : EIATTR_CUDA_API_VERSION
	.align		4
        /*0000*/ 	.byte	0x04, 0x37
        /*0002*/ 	.short	(.L_288 - .L_287)
.L_287:
        /*0004*/ 	.word	0x00000082


	//----- nvinfo : EIATTR_KPARAM_INFO
	.align		4
.L_288:
        /*0008*/ 	.byte	0x04, 0x17
        /*000a*/ 	.short	(.L_290 - .L_289)
.L_289:
        /*000c*/ 	.word	0x00000000
        /*0010*/ 	.short	0x0000
        /*0012*/ 	.short	0x0000
        /*0014*/ 	.byte	0x00, 0xf0, 0x61, 0x10


	//----- nvinfo : EIATTR_SPARSE_MMA_MASK
	.align		4
.L_290:
        /*0018*/ 	.byte	0x03, 0x50
        /*001a*/ 	.short	0x0000


	//----- nvinfo : EIATTR_MAXREG_COUNT
	.align		4
        /*001c*/ 	.byte	0x03, 0x1b
        /*001e*/ 	.short	0x00ff


	//----- nvinfo : EIATTR_MERCURY_ISA_VERSION
	.align		4
        /*0020*/ 	.byte	0x03, 0x5f
        /*0022*/ 	.short	0x0101


	//----- nvinfo : EIATTR_VRC_CTA_INIT_COUNT
	.align		4
        /*0024*/ 	.byte	0x02, 0x4a
	.zero		1
	.zero		1


	//----- nvinfo : EIATTR_EXIT_INSTR_OFFSETS
	.align		4
        /*0028*/ 	.byte	0x04, 0x1c
        /*002a*/ 	.short	(.L_292 - .L_291)


	//   ....[0]....
.L_291:
        /*002c*/ 	.word	0x00000010


	//----- nvinfo : EIATTR_MAX_THREADS
	.align		4
.L_292:
        /*0030*/ 	.byte	0x04, 0x05
        /*0032*/ 	.short	(.L_294 - .L_293)
.L_293:
        /*0034*/ 	.word	0x00000080
        /*0038*/ 	.word	0x00000001
        /*003c*/ 	.word	0x00000001


	//----- nvinfo : EIATTR_CBANK_PARAM_SIZE
	.align		4
.L_294:
        /*0040*/ 	.byte	0x03, 0x19
        /*0042*/ 	.short	0x0418


	//----- nvinfo : EIATTR_PARAM_CBANK
	.align		4
        /*0044*/ 	.byte	0x04, 0x0a
        /*0046*/ 	.short	(.L_296 - .L_295)
	.align		4
.L_295:
        /*0048*/ 	.word	index@(.nv.constant0._ZN7cutlass13device_kernelIN5flash19enable_sm80_to_sm89INS1_16FlashAttnFwdSm80INS1_25CollectiveMainloopFwdSm80ILi4ELi1ELb0EN4cute5tupleIJNS5_1CILi128EEENS7_ILi48EEENS7_ILi96EEEEEELi96ENS_6half_tEfNS_4arch4Sm80ELb0ELb1ELb0ELb1ELb0ELb1ELb1ELb0EEENS1_21CollectiveEpilogueFwdINS6_IJS8_SA_S9_EEENS6_IJNS7_ILi1EEESI_SI_EEESC_SE_Li128ELb1ELb1ELb0ELb0EEENS1_19SingleTileSchedulerILb1ELb0ELb1ELi128EEEEEEEEEvNT_6ParamsE)
        /*004c*/ 	.short	0x0380
        /*004e*/ 	.short	0x0418


	//----- nvinfo : EIATTR_SW_WAR
	.align		4
.L_296:
        /*0050*/ 	.byte	0x04, 0x36
        /*0052*/ 	.short	(.L_298 - .L_297)
.L_297:
        /*0054*/ 	.word	0x00000008
.L_298:


//--------------------- .nv.info._ZN7cutlass13device_kernelIN5flash19enable_sm80_to_sm89INS1_16FlashAttnFwdSm80INS1_25CollectiveMainloopFwdSm80ILi4ELi1ELb0EN4cute5tupleIJNS5_1CILi128EEENS7_ILi64EEENS7_ILi96EEEEEELi96ENS_6half_tEfNS_4arch4Sm80ELb1ELb0ELb0ELb0ELb0ELb0ELb1ELb0EEENS1_21CollectiveEpilogueFwdINS6_IJS8_SA_S9_EEENS6_IJNS7_ILi1EEESI_SI_EEESC_SE_Li128ELb0ELb1ELb0ELb0EEENS1_30DynamicPersistentTileSchedulerILi128ELi128ELb0ELb1ELb0EEEEEEEEEvNT_6ParamsE --------------------------
	.section	.nv.info._ZN7cutlass13device_kernelIN5flash19enable_sm80_to_sm89INS1_16FlashAttnFwdSm80INS1_25CollectiveMainloopFwdSm80ILi4ELi1ELb0EN4cute5tupleIJNS5_1CILi128EEENS7_ILi64EEENS7_ILi96EEEEEELi96ENS_6half_tEfNS_4arch4Sm80ELb1ELb0ELb0ELb0ELb0ELb0ELb1ELb0EEENS1_21CollectiveEpilogueFwdINS6_IJS8_SA_S9_EEENS6_IJNS7_ILi1EEESI_SI_EEESC_SE_Li128ELb0ELb1ELb0ELb0EEENS1_30DynamicPersistentTileSchedulerILi128ELi128ELb0ELb1ELb0EEEEEEEEEvNT_6ParamsE,"",@"SHT_CUDA_INFO"
	.sectionflags	@""
	.align	4


	//----- nvinfo : EIATTR_CUDA_API_VERSION
	.align		4
        /*0000*/ 	.byte	0x04, 0x37
        /*0002*/ 	.short	(.L_300 - .L_299)
.L_299:
        /*0004*/ 	.word	0x00000082


	//----- nvinfo : EIATTR_KPARAM_INFO
	.align		4
.L_300:
        /*0008*/ 	.byte	0x04, 0x17
        /*000a*/ 	.short	(.L_302 - .L_301)
.L_301:
        /*000c*/ 	.word	0x00000000
        /*0010*/ 	.short	0x0000
        /*0012*/ 	.short	0x0000
        /*0014*/ 	.byte	0x00, 0xf0, 0xa1, 0x10


	//----- nvinfo : EIATTR_SPARSE_MMA_MASK
	.align		4
.L_302:
        /*0018*/ 	.byte	0x03, 0x50
        /*001a*/ 	.short	0x0000


	//----- nvinfo : EIATTR_MAXREG_COUNT
	.align		4
        /*001c*/ 	.byte	0x03, 0x1b
        /*001e*/ 	.short	0x00ff


	//----- nvinfo : EIATTR_MERCURY_ISA_VERSION
	.align		4
        /*0020*/ 	.byte	0x03, 0x5f
        /*0022*/ 	.short	0x0101


	//----- nvinfo : EIATTR_VRC_CTA_INIT_COUNT
	.align		4
        /*0024*/ 	.byte	0x02, 0x4a
	.zero		1
	.zero		1


	//----- nvinfo : EIATTR_EXIT_INSTR_OFFSETS
	.align		4
        /*0028*/ 	.byte	0x04, 0x1c
        /*002a*/ 	.short	(.L_304 - .L_303)


	//   ....[0]....
.L_303:
        /*002c*/ 	.word	0x00000010


	//----- nvinfo : EIATTR_MAX_THREADS
	.align		4
.L_304:
        /*0030*/ 	.byte	0x04, 0x05
        /*0032*/ 	.short	(.L_306 - .L_305)
.L_305:
        /*0034*/ 	.word	0x00000080
        /*0038*/ 	.word	0x00000001
        /*003c*/ 	.word	0x00000001


	//----- nvinfo : EIATTR_CBANK_PARAM_SIZE
	.align		4
.L_306:
        /*0040*/ 	.byte	0x03, 0x19
        /*0042*/ 	.short	0x0428


	//----- nvinfo : EIATTR_PARAM_CBANK
	.align		4
        /*0044*/ 	.byte	0x04, 0x0a
        /*0046*/ 	.short	(.L_308 - .L_307)
	.align		4
.L_307:
        /*0048*/ 	.word	index@(.nv.constant0._ZN7cutlass13device_kernelIN5flash19enable_sm80_to_sm89INS1_16FlashAttnFwdSm80INS1_25CollectiveMainloopFwdSm80ILi4ELi1ELb0EN4cute5tupleIJNS5_1CILi128EEENS7_ILi64EEENS7_ILi96EEEEEELi96ENS_6half_tEfNS_4arch4Sm80ELb1ELb0ELb0ELb0ELb0ELb0ELb1ELb0EEENS1_21CollectiveEpilogueFwdINS6_IJS8_SA_S9_EEENS6_IJNS7_ILi1EEESI_SI_EEESC_SE_Li128ELb0ELb1ELb0ELb0EEENS1_30DynamicPersistentTileSchedulerILi128ELi128ELb0ELb1ELb0EEEEEEEEEvNT_6ParamsE)
        /*004c*/ 	.short	0x0380
        /*004e*/ 	.short	0x0428


	//----- nvinfo : EIATTR_SW_WAR
	.align		4
.L_308:
        /*0050*/ 	.byte	0x04, 0x36
        /*0052*/ 	.short	(.L_310 - .L_309)
.L_309:
        /*0054*/ 	.word	0x00000008
.L_310:


//--------------------- .nv.info._ZN7cutlass13device_kernelIN5flash19enable_sm80_to_sm89INS1_16FlashAttnFwdSm80INS1_25CollectiveMainloopFwdSm80ILi4ELi1ELb0EN4cute5tupleIJNS5_1CILi128EEENS7_ILi64EEENS7_ILi96EEEEEELi96ENS_6half_tEfNS_4arch4Sm80ELb1ELb0ELb0ELb1ELb0ELb0ELb1ELb0EEENS1_21CollectiveEpilogueFwdINS6_IJS8_SA_S9_EEENS6_IJNS7_ILi1EEESI_SI_EEESC_SE_Li128ELb1ELb1ELb0ELb0EEENS1_19SingleTileSchedulerILb1ELb0ELb1ELi128EEEEEEEEEvNT_6ParamsE --------------------------
	.section	.nv.info._ZN7cutlass13device_kernelIN5flash19enable_sm80_to_sm89INS1_16FlashAttnFwdSm80INS1_25CollectiveMainloopFwdSm80ILi4ELi1ELb0EN4cute5tupleIJNS5_1CILi128EEENS7_ILi64EEENS7_ILi96EEEEEELi96ENS_6half_tEfNS_4arch4Sm80ELb1ELb0ELb0ELb1ELb0ELb0ELb1ELb0EEENS1_21CollectiveEpilogueFwdINS6_IJS8_SA_S9_EEENS6_IJNS7_ILi1EEESI_SI_EEESC_SE_Li128ELb1ELb1ELb0ELb0EEENS1_19SingleTileSchedulerILb1ELb0ELb1ELi128EEEEEEEEEvNT_6ParamsE,"",@"SHT_CUDA_INFO"
	.sectionflags	@""
	.align	4


	//----- nvinfo : EIATTR_CUDA_API_VERSION
	.align		4
        /*0000*/ 	.byte	0x04, 0x37
        /*0002*/ 	.short	(.L_312 - .L_311)
.L_311:
        /*0004*/ 	.word	0x00000082


	//----- nvinfo : EIATTR_KPARAM_INFO
	.align		4
.L_312:
        /*0008*/ 	.byte	0x04, 0x17
        /*000a*/ 	.short	(.L_314 - .L_313)
.L_313:
        /*000c*/ 	.word	0x00000000
        /*0010*/ 	.short	0x0000
        /*0012*/ 	.short	0x0000
        /*0014*/ 	.byte	0x00, 0xf0, 0x61, 0x10


	//----- nvinfo : EIATTR_SPARSE_MMA_MASK
	.align		4
.L_314:
        /*0018*/ 	.byte	0x03, 0x50
        /*001a*/ 	.short	0x0000


	//----- nvinfo : EIATTR_MAXREG_COUNT
	.align		4
        /*001c*/ 	.byte	0x03, 0x1b
        /*001e*/ 	.short	0x00ff


	//----- nvinfo : EIATTR_MERCURY_ISA_VERSION
	.align		4
        /*0020*/ 	.byte	0x03, 0x5f
        /*0022*/ 	.short	0x0101


	//----- nvinfo : EIATTR_VRC_CTA_INIT_COUNT
	.align		4
        /*0024*/ 	.byte	0x02, 0x4a
	.zero		1
	.zero		1


	//----- nvinfo : EIATTR_EXIT_INSTR_OFFSETS
	.align		4
        /*0028*/ 	.byte	0x04, 0x1c
        /*002a*/ 	.short	(.L_316 - .L_315)


	//   ....[0]....
.L_315:
        /*002c*/ 	.word	0x00000010


	//----- nvinfo : EIATTR_MAX_THREADS
	.align		4
.L_316:
        /*0030*/ 	.byte	0x04, 0x05
        /*0032*/ 	.short	(.L_318 - .L_317)
.L_317:
        /*0034*/ 	.word	0x00000080
        /*0038*/ 	.word	0x00000001
        /*003c*/ 	.word	0x00000001


	//----- nvinfo : EIATTR_CBANK_PARAM_SIZE
	.align		4
.L_318:
        /*0040*/ 	.byte	0x03, 0x19
        /*0042*/ 	.short	0x0418


	//----- nvinfo : EIATTR_PARAM_CBANK
	.align		4
        /*0044*/ 	.byte	0x04, 0x0a
        /*0046*/ 	.short	(.L_320 - .L_319)
	.align		4
.L_319:
        /*0048*/ 	.word	index@(.nv.constant0._ZN7cutlass13device_kernelIN5flash19enable_sm80_to_sm89INS1_16FlashAttnFwdSm80INS1_25CollectiveMainloopFwdSm80ILi4ELi1ELb0EN4cute5tupleIJNS5_1CILi128EEENS7_ILi64EEENS7_ILi96EEEEEELi96ENS_6half_tEfNS_4arch4Sm80ELb1ELb0ELb0ELb1ELb0ELb0ELb1ELb0EEENS1_21CollectiveEpilogueFwdINS6_IJS8_SA_S9_EEENS6_IJNS7_ILi1EEESI_SI_EEESC_SE_Li128ELb1ELb1ELb0ELb0EEENS1_19SingleTileSchedulerILb1ELb0ELb1ELi128EEEEEEEEEvNT_6ParamsE)
        /*004c*/ 	.short	0x0380
        /*004e*/ 	.short	0x0418


	//----- nvinfo : EIATTR_SW_WAR
	.align		4
.L_320:
        /*0050*/ 	.byte	0x04, 0x36
        /*0052*/ 	.short	(.L_322 - .L_321)
.L_321:
        /*0054*/ 	.word	0x00000008
.L_322:


//--------------------- .nv.info._ZN7cutlass13device_kernelIN5flash19enable_sm80_to_sm89INS1_16FlashAttnFwdSm80INS1_25CollectiveMainloopFwdSm80ILi4ELi1ELb0EN4cute5tupleIJNS5_1CILi128EEENS7_ILi64EEENS7_ILi96EEEEEELi96ENS_6half_tEfNS_4arch4Sm80ELb1ELb0ELb0ELb1ELb0ELb1ELb1ELb0EEENS1_21CollectiveEpilogueFwdINS6_IJS8_SA_S9_EEENS6_IJNS7_ILi1EEESI_SI_EEESC_SE_Li128ELb1ELb1ELb0ELb0EEENS1_19SingleTileSchedulerILb1ELb0ELb1ELi128EEEEEEEEEvNT_6ParamsE --------------------------
	.section	.nv.info._ZN7cutlass13device_kernelIN5flash19enable_sm80_to_sm89INS1_16FlashAttnFwdSm80INS1_25CollectiveMainloopFwdSm80ILi4ELi1ELb0EN4cute5tupleIJNS5_1CILi128EEENS7_ILi64EEENS7_ILi96EEEEEELi96ENS_6half_tEfNS_4arch4Sm80ELb1ELb0ELb0ELb1ELb0ELb1ELb1ELb0EEENS1_21CollectiveEpilogueFwdINS6_IJS8_SA_S9_EEENS6_IJNS7_ILi1EEESI_SI_EEESC_SE_Li128ELb1ELb1ELb0ELb0EEENS1_19SingleTileSchedulerILb1ELb0ELb1ELi128EEEEEEEEEvNT_6ParamsE,"",@"SHT_CUDA_INFO"
	.sectionflags	@""
	.align	4


	//----- nvinfo : EIATTR_CUDA_API_VERSION
	.align		4
        /*0000*/ 	.byte	0x04, 0x37
        /*0002*/ 	.short	(.L_324 - .L_323)
.L_323:
        /*0004*/ 	.word	0x00000082


	//----- nvinfo : EIATTR_KPARAM_INFO
	.align		4
.L_324:
        /*0008*/ 	.byte	0x04, 0x17
        /*000a*/ 	.short	(.L_326 - .L_325)
.L_325:
        /*000c*/ 	.word	0x00000000
        /*0010*/ 	.short	0x0000
        /*0012*/ 	.short	0x0000
        /*0014*/ 	.byte	0x00, 0xf0, 0x61, 0x10


	//----- nvinfo : EIATTR_SPARSE_MMA_MASK
	.align		4
.L_326:
        /*0018*/ 	.byte	0x03, 0x50
        /*001a*/ 	.short	0x0000


	//----- nvinfo : EIATTR_MAXREG_COUNT
	.align		4
        /*001c*/ 	.byte	0x03, 0x1b
        /*001e*/ 	.short	0x00ff


	//----- nvinfo : EIATTR_MERCURY_ISA_VERSION
	.align		4
        /*0020*/ 	.byte	0x03, 0x5f
        /*0022*/ 	.short	0x0101


	//----- nvinfo : EIATTR_VRC_CTA_INIT_COUNT
	.align		4
        /*0024*/ 	.byte	0x02, 0x4a
	.zero		1
	.zero		1


	//----- nvinfo : EIATTR_EXIT_INSTR_OFFSETS
	.align		4
        /*0028*/ 	.byte	0x04, 0x1c
        /*002a*/ 	.short	(.L_328 - .L_327)


	//   ....[0]....
.L_327:
        /*002c*/ 	.word	0x00000010


	//----- nvinfo : EIATTR_MAX_THREADS
	.align		4
.L_328:
        /*0030*/ 	.byte	0x04, 0x05
        /*0032*/ 	.short	(.L_330 - .L_329)
.L_329:
        /*0034*/ 	.word	0x00000080
        /*0038*/ 	.word	0x00000001
        /*003c*/ 	.word	0x00000001


	//----- nvinfo : EIATTR_CBANK_PARAM_SIZE
	.align		4
.L_330:
        /*0040*/ 	.byte	0x03, 0x19
        /*0042*/ 	.short	0x0418


	//----- nvinfo : EIATTR_PARAM_CBANK
	.align		4
        /*0044*/ 	.byte	0x04, 0x0a
        /*0046*/ 	.short	(.L_332 - .L_331)
	.align		4
.L_331:
        /*0048*/ 	.word	index@(.nv.constant0._ZN7cutlass13device_kernelIN5flash19enable_sm80_to_sm89INS1_16FlashAttnFwdSm80INS1_25CollectiveMainloopFwdSm80ILi4ELi1ELb0EN4cute5tupleIJNS5_1CILi128EEENS7_ILi64EEENS7_ILi96EEEEEELi96ENS_6half_tEfNS_4arch4Sm80ELb1ELb0ELb0ELb1ELb0ELb1ELb1ELb0EEENS1_21CollectiveEpilogueFwdINS6_IJS8_SA_S9_EEENS6_IJNS7_ILi1EEESI_SI_EEESC_SE_Li128ELb1ELb1ELb0ELb0EEENS1_19SingleTileSchedulerILb1ELb0ELb1ELi128EEEEEEEEEvNT_6ParamsE)
        /*004c*/ 	.short	0x0380
        /*004e*/ 	.short	0x0418


	//----- nvinfo : EIATTR_SW_WAR
	.align		4
.L_332:
        /*0050*/ 	.byte	0x04, 0x36
        /*0052*/ 	.short	(.L_334 - .L_333)
.L_333:
        /*0054*/ 	.word	0x00000008
.L_334:


//--------------------- .nv.callgraph             --------------------------
	.section	.nv.callgraph,"",@"SHT_CUDA_CALLGRAPH"
	.align	4
	.sectionentsize	8
	.align		4
        /*0000*/ 	.word	0x00000000
	.align		4
        /*0004*/ 	.word	0xffffffff
	.align		4
        /*0008*/ 	.word	0x00000000
	.align		4
        /*000c*/ 	.word	0xfffffffe
	.align		4
        /*0010*/ 	.word	0x00000000
	.align		4
        /*0014*/ 	.word	0xfffffffd
	.align		4
        /*0018*/ 	.word	0x00000000
	.align		4
        /*001c*/ 	.word	0xfffffffc


//--------------------- .nv.constant4             --------------------------
	.section	.nv.constant4,"a",@progbits
	.align	8
	.align		8
.nv.constant4:
        /*0000*/ 	.dword	_ZN76_INTERNAL_5b947126_40_flash_fwd_hdim96_fp16_softcapall_sm80_cu_f3e6f9ee_37814cuda3std3__45__cpo5beginE
	.align		8
        /*0008*/ 	.dword	_ZN76_INTERNAL_5b947126_40_flash_fwd_hdim96_fp16_softcapall_sm80_cu_f3e6f9ee_37814cuda3std3__45__cpo3endE
	.align		8
        /*0010*/ 	.dword	_ZN76_INTERNAL_5b947126_40_flash_fwd_hdim96_fp16_softcapall_sm80_cu_f3e6f9ee_37814cuda3std3__45__cpo6cbeginE
	.align		8
        /*0018*/ 	.dword	_ZN76_INTERNAL_5b947126_40_flash_fwd_hdim96_fp16_softcapall_sm80_cu_f3e6f9ee_37814cuda3std3__45__cpo4cendE
	.align		8
        /*0020*/ 	.dword	_ZN76_INTERNAL_5b947126_40_flash_fwd_hdim96_fp16_softcapall_sm80_cu_f3e6f9ee_37814cuda3std3__478_GLOBAL__N__5b947126_40_flash_fwd_hdim96_fp16_softcapall_sm80_cu_f3e6f9ee_37816ignoreE
	.align		8
        /*0028*/ 	.dword	_ZN76_INTERNAL_5b947126_40_flash_fwd_hdim96_fp16_softcapall_sm80_cu_f3e6f9ee_37814cuda3std3__419piecewise_constructE
	.align		8
        /*0030*/ 	.dword	_ZN76_INTERNAL_5b947126_40_flash_fwd_hdim96_fp16_softcapall_sm80_cu_f3e6f9ee_37814cuda3std3__48in_placeE
	.align		8
        /*0038*/ 	.dword	_ZN76_INTERNAL_5b947126_40_flash_fwd_hdim96_fp16_softcapall_sm80_cu_f3e6f9ee_37814cuda3std6ranges3__45__cpo4swapE
	.align		8
        /*0040*/ 	.dword	_ZN76_INTERNAL_5b947126_40_flash_fwd_hdim96_fp16_softcapall_sm80_cu_f3e6f9ee_37814cuda3std6ranges3__45__cpo9iter_moveE
	.align		8
        /*0048*/ 	.dword	_ZN76_INTERNAL_5b947126_40_flash_fwd_hdim96_fp16_softcapall_sm80_cu_f3e6f9ee_37814cute7productE
	.align		8
        /*0050*/ 	.dword	_ZN76_INTERNAL_5b947126_40_flash_fwd_hdim96_fp16_softcapall_sm80_cu_f3e6f9ee_37814cute1_E


//--------------------- .text._ZN7cutlass13device_kernelIN5flash19enable_sm80_to_sm89INS1_16FlashAttnFwdSm80INS1_25CollectiveMainloopFwdSm80ILi4ELi1ELb0EN4cute5tupleIJNS5_1CILi128EEENS7_ILi64EEENS7_ILi96EEEEEELi96ENS_6half_tEfNS_4arch4Sm80ELb0ELb0ELb1ELb0ELb0ELb0ELb1ELb0EEENS1_21CollectiveEpilogueFwdINS6_IJS8_SA_S9_EEENS6_IJNS7_ILi1EEESI_SI_EEESC_SE_Li128ELb0ELb1ELb0ELb0EEENS1_19SingleTileSchedulerILb0ELb0ELb1ELi128EEEEEEEEEvNT_6ParamsE --------------------------
	.section	.text._ZN7cutlass13device_kernelIN5flash19enable_sm80_to_sm89INS1_16FlashAttnFwdSm80INS1_25CollectiveMainloopFwdSm80ILi4ELi1ELb0EN4cute5tupleIJNS5_1CILi128EEENS7_ILi64EEENS7_ILi96EEEEEELi96ENS_6half_tEfNS_4arch4Sm80ELb0ELb0ELb1ELb0ELb0ELb0ELb1ELb0EEENS1_21CollectiveEpilogueFwdINS6_IJS8_SA_S9_EEENS6_IJNS7_ILi1EEESI_SI_EEESC_SE_Li128ELb0ELb1ELb0ELb0EEENS1_19SingleTileSchedulerILb0ELb0ELb1ELi128EEEEEEEEEvNT_6ParamsE,"ax",@progbits
	.align	128
.text._ZN7cutlass13device_kernelIN5flash19enable_sm80_to_sm89INS1_16FlashAttnFwdSm80INS1_25CollectiveMainloopFwdSm80ILi4ELi1ELb0EN4cute5tupleIJNS5_1CILi128EEENS7_ILi64EEENS7_ILi96EEEEEELi96ENS_6half_tEfNS_4arch4Sm80ELb0ELb0ELb1ELb0ELb0ELb0ELb1ELb0EEENS1_21CollectiveEpilogueFwdINS6_IJS8_SA_S9_EEENS6_IJNS7_ILi1EEESI_SI_EEESC_SE_Li128ELb0ELb1ELb0ELb0EEENS1_19SingleTileSchedulerILb0ELb0ELb1ELi128EEEEEEEEEvNT_6ParamsE:
        .type           _ZN7cutlass13device_kernelIN5flash19enable_sm80_to_sm89INS1_16FlashAttnFwdSm80INS1_25CollectiveMainloopFwdSm80ILi4ELi1ELb0EN4cute5tupleIJNS5_1CILi128EEENS7_ILi64EEENS7_ILi96EEEEEELi96ENS_6half_tEfNS_4arch4Sm80ELb0ELb0ELb1ELb0ELb0ELb0ELb1ELb0EEENS1_21CollectiveEpilogueFwdINS6_IJS8_SA_S9_EEENS6_IJNS7_ILi1EEESI_SI_EEESC_SE_Li128ELb0ELb1ELb0ELb0EEENS1_19SingleTileSchedulerILb0ELb0ELb1ELi128EEEEEEEEEvNT_6ParamsE,@function
        .size           _ZN7cutlass13device_kernelIN5flash19enable_sm80_to_sm89INS1_16FlashAttnFwdSm80INS1_25CollectiveMainloopFwdSm80ILi4ELi1ELb0EN4cute5tupleIJNS5_1CILi128EEENS7_ILi64EEENS7_ILi96EEEEEELi96ENS_6half_tEfNS_4arch4Sm80ELb0ELb0ELb1ELb0ELb0ELb0ELb1ELb0EEENS1_21CollectiveEpilogueFwdINS6_IJS8_SA_S9_EEENS6_IJNS7_ILi1EEESI_SI_EEESC_SE_Li128ELb0ELb1ELb0ELb0EEENS1_19SingleTileSchedulerILb0ELb0ELb1ELi128EEEEEEEEEvNT_6ParamsE,(.L_x_18 - _ZN7cutlass13device_kernelIN5flash19enable_sm80_to_sm89INS1_16FlashAttnFwdSm80INS1_25CollectiveMainloopFwdSm80ILi4ELi1ELb0EN4cute5tupleIJNS5_1CILi128EEENS7_ILi64EEENS7_ILi96EEEEEELi96ENS_6half_tEfNS_4arch4Sm80ELb0ELb0ELb1ELb0ELb0ELb0ELb1ELb0EEENS1_21CollectiveEpilogueFwdINS6_IJS8_SA_S9_EEENS6_IJNS7_ILi1EEESI_SI_EEESC_SE_Li128ELb0ELb1ELb0ELb0EEENS1_19SingleTileSchedulerILb0ELb0ELb1ELi128EEEEEEEEEvNT_6ParamsE)
        .other          _ZN7cutlass13device_kernelIN5flash19enable_sm80_to_sm89INS1_16FlashAttnFwdSm80INS1_25CollectiveMainloopFwdSm80ILi4ELi1ELb0EN4cute5tupleIJNS5_1CILi128EEENS7_ILi64EEENS7_ILi96EEEEEELi96ENS_6half_tEfNS_4arch4Sm80ELb0ELb0ELb1ELb0ELb0ELb0ELb1ELb0EEENS1_21CollectiveEpilogueFwdINS6_IJS8_SA_S9_EEENS6_IJNS7_ILi1EEESI_SI_EEESC_SE_Li128ELb0ELb1ELb0ELb0EEENS1_19SingleTileSchedulerILb0ELb0ELb1ELi128EEEEEEEEEvNT_6ParamsE,@"STO_CUDA_ENTRY STV_DEFAULT"
_ZN7cutlass13device_kernelIN5flash19enable_sm80_to_sm89INS1_16FlashAttnFwdSm80INS1_25CollectiveMainloopFwdSm80ILi4ELi1ELb0EN4cute5tupleIJNS5_1CILi128EEENS7_ILi64EEENS7_ILi96EEEEEELi96ENS_6half_tEfNS_4arch4Sm80ELb0ELb0ELb1ELb0ELb0ELb0ELb1ELb0EEENS1_21CollectiveEpilogueFwdINS6_IJS8_SA_S9_EEENS6_IJNS7_ILi1EEESI_SI_EEESC_SE_Li128ELb0ELb1ELb0ELb0EEENS1_19SingleTileSchedulerILb0ELb0ELb1ELi128EEEEEEEEEvNT_6ParamsE:
[----:B------:R-:W-:Y:S01]  /*0000*/  LDC R1, c[0x0][0x37c] ;  /* 0x0000df00ff017b82 */ /* 0x000fe20000000800 */
[----:B------:R-:W-:Y:S05]  /*0010*/  EXIT ;  /* 0x000000000000794d */ /* 0x000fea0003800000 */
.L_x_0:
[----:B------:R-:W-:-:S00]  /*0020*/  BRA `(.L_x_0) ;  /* 0xfffffffc00fc7947 */ /* 0x000fc0000383ffff */
[----:B------:R-:W-:-:S00]  /*0030*/  NOP ;  /* 0x0000000000007918 */ /* 0x000fc00000000000 */
        /* <DEDUP_REMOVED lines=12> */
.L_x_18:


//--------------------- .text._ZN7cutlass13device_kernelIN5flash19enable_sm80_to_sm89INS1_16FlashAttnFwdSm80INS1_25CollectiveMainloopFwdSm80ILi4ELi1ELb0EN4cute5tupleIJNS5_1CILi128EEENS7_ILi64EEENS7_ILi96EEEEEELi96ENS_6half_tEfNS_4arch4Sm80ELb0ELb0ELb1ELb1ELb0ELb0ELb1ELb0EEENS1_21CollectiveEpilogueFwdINS6_IJS8_SA_S9_EEENS6_IJNS7_ILi1EEESI_SI_EEESC_SE_Li128ELb1ELb1ELb0ELb0EEENS1_19SingleTileSchedulerILb1ELb0ELb1ELi128EEEEEEEEEvNT_6ParamsE --------------------------
	.section	.text._ZN7cutlass13device_kernelIN5flash19enable_sm80_to_sm89INS1_16FlashAttnFwdSm80INS1_25CollectiveMainloopFwdSm80ILi4ELi1ELb0EN4cute5tupleIJNS5_1CILi128EEENS7_ILi64EEENS7_ILi96EEEEEELi96ENS_6half_tEfNS_4arch4Sm80ELb0ELb0ELb1ELb1ELb0ELb0ELb1ELb0EEENS1_21CollectiveEpilogueFwdINS6_IJS8_SA_S9_EEENS6_IJNS7_ILi1EEESI_SI_EEESC_SE_Li128ELb1ELb1ELb0ELb0EEENS1_19SingleTileSchedulerILb1ELb0ELb1ELi128EEEEEEEEEvNT_6ParamsE,"ax",@progbits
	.align	128
.text._ZN7cutlass13device_kernelIN5flash19enable_sm80_to_sm89INS1_16FlashAttnFwdSm80INS1_25CollectiveMainloopFwdSm80ILi4ELi1ELb0EN4cute5tupleIJNS5_1CILi128EEENS7_ILi64EEENS7_ILi96EEEEEELi96ENS_6half_tEfNS_4arch4Sm80ELb0ELb0ELb1ELb1ELb0ELb0ELb1ELb0EEENS1_21CollectiveEpilogueFwdINS6_IJS8_SA_S9_EEENS6_IJNS7_ILi1EEESI_SI_EEESC_SE_Li128ELb1ELb1ELb0ELb0EEENS1_19SingleTileSchedulerILb1ELb0ELb1ELi128EEEEEEEEEvNT_6ParamsE:
        .type           _ZN7cutlass13device_kernelIN5flash19enable_sm80_to_sm89INS1_16FlashAttnFwdSm80INS1_25CollectiveMainloopFwdSm80ILi4ELi1ELb0EN4cute5tupleIJNS5_1CILi128EEENS7_ILi64EEENS7_ILi96EEEEEELi96ENS_6half_tEfNS_4arch4Sm80ELb0ELb0ELb1ELb1ELb0ELb0ELb1ELb0EEENS1_21CollectiveEpilogueFwdINS6_IJS8_SA_S9_EEENS6_IJNS7_ILi1EEESI_SI_EEESC_SE_Li128ELb1ELb1ELb0ELb0EEENS1_19SingleTileSchedulerILb1ELb0ELb1ELi128EEEEEEEEEvNT_6ParamsE,@function
        .size           _ZN7cutlass13device_kernelIN5flash19enable_sm80_to_sm89INS1_16FlashAttnFwdSm80INS1_25CollectiveMainloopFwdSm80ILi4ELi1ELb0EN4cute5tupleIJNS5_1CILi128EEENS7_ILi64EEENS7_ILi96EEEEEELi96ENS_6half_tEfNS_4arch4Sm80ELb0ELb0ELb1ELb1ELb0ELb0ELb1ELb0EEENS1_21CollectiveEpilogueFwdINS6_IJS8_SA_S9_EEENS6_IJNS7_ILi1EEESI_SI_EEESC_SE_Li128ELb1ELb1ELb0ELb0EEENS1_19SingleTileSchedulerILb1ELb0ELb1ELi128EEEEEEEEEvNT_6ParamsE,(.L_x_19 - _ZN7cutlass13device_kernelIN5flash19enable_sm80_to_sm89INS1_16FlashAttnFwdSm80INS1_25CollectiveMainloopFwdSm80ILi4ELi1ELb0EN4cute5tupleIJNS5_1CILi128EEENS7_ILi64EEENS7_ILi96EEEEEELi96ENS_6half_tEfNS_4arch4Sm80ELb0ELb0ELb1ELb1ELb0ELb0ELb1ELb0EEENS1_21CollectiveEpilogueFwdINS6_IJS8_SA_S9_EEENS6_IJNS7_ILi1EEESI_SI_EEESC_SE_Li128ELb1ELb1ELb0ELb0EEENS1_19SingleTileSchedulerILb1ELb0ELb1ELi128EEEEEEEEEvNT_6ParamsE)
        .other          _ZN7cutlass13device_kernelIN5flash19enable_sm80_to_sm89INS1_16FlashAttnFwdSm80INS1_25CollectiveMainloopFwdSm80ILi4ELi1ELb0EN4cute5tupleIJNS5_1CILi128EEENS7_ILi64EEENS7_ILi96EEEEEELi96ENS_6half_tEfNS_4arch4Sm80ELb0ELb0ELb1ELb1ELb0ELb0ELb1ELb0EEENS1_21CollectiveEpilogueFwdINS6_IJS8_SA_S9_EEENS6_IJNS7_ILi1EEESI_SI_EEESC_SE_Li128ELb1ELb1ELb0ELb0EEENS1_19SingleTileSchedulerILb1ELb0ELb1ELi128EEEEEEEEEvNT_6ParamsE,@"STO_CUDA_ENTRY STV_DEFAULT"
_ZN7cutlass13device_kernelIN5flash19enable_sm80_to_sm89INS1_16FlashAttnFwdSm80INS1_25CollectiveMainloopFwdSm80ILi4ELi1ELb0EN4cute5tupleIJNS5_1CILi128EEENS7_ILi64EEENS7_ILi96EEEEEELi96ENS_6half_tEfNS_4arch4Sm80ELb0ELb0ELb1ELb1ELb0ELb0ELb1ELb0EEENS1_21CollectiveEpilogueFwdINS6_IJS8_SA_S9_EEENS6_IJNS7_ILi1EEESI_SI_EEESC_SE_Li128ELb1ELb1ELb0ELb0EEENS1_19SingleTileSchedulerILb1ELb0ELb1ELi128EEEEEEEEEvNT_6ParamsE:
[----:B------:R-:W-:Y:S01]  /*0000*/  LDC R1, c[0x0][0x37c] ;  /* 0x0000df00ff017b82 */ /* 0x000fe20000000800 */
[----:B------:R-:W-:Y:S05]  /*0010*/  EXIT ;  /* 0x000000000000794d */ /* 0x000fea0003800000 */
.L_x_1:
        /* <DEDUP_REMOVED lines=14> */
.L_x_19:


//--------------------- .text._ZN7cutlass13device_kernelIN5flash19enable_sm80_to_sm89INS1_16FlashAttnFwdSm80INS1_25CollectiveMainloopFwdSm80ILi4ELi1ELb0EN4cute5tupleIJNS5_1CILi128EEENS7_ILi64EEENS7_ILi96EEEEEELi96ENS_6half_tEfNS_4arch4Sm80ELb0ELb0ELb1ELb1ELb0ELb1ELb1ELb0EEENS1_21CollectiveEpilogueFwdINS6_IJS8_SA_S9_EEENS6_IJNS7_ILi1EEESI_SI_EEESC_SE_Li128ELb1ELb1ELb0ELb0EEENS1_19SingleTileSchedulerILb1ELb0ELb1ELi128EEEEEEEEEvNT_6ParamsE --------------------------
	.section	.text._ZN7cutlass13device_kernelIN5flash19enable_sm80_to_sm89INS1_16FlashAttnFwdSm80INS1_25CollectiveMainloopFwdSm80ILi4ELi1ELb0EN4cute5tupleIJNS5_1CILi128EEENS7_ILi64EEENS7_ILi96EEEEEELi96ENS_6half_tEfNS_4arch4Sm80ELb0ELb0ELb1ELb1ELb0ELb1ELb1ELb0EEENS1_21CollectiveEpilogueFwdINS6_IJS8_SA_S9_EEENS6_IJNS7_ILi1EEESI_SI_EEESC_SE_Li128ELb1ELb1ELb0ELb0EEENS1_19SingleTileSchedulerILb1ELb0ELb1ELi128EEEEEEEEEvNT_6ParamsE,"ax",@progbits
	.align	128
.text._ZN7cutlass13device_kernelIN5flash19enable_sm80_to_sm89INS1_16FlashAttnFwdSm80INS1_25CollectiveMainloopFwdSm80ILi4ELi1ELb0EN4cute5tupleIJNS5_1CILi128EEENS7_ILi64EEENS7_ILi96EEEEEELi96ENS_6half_tEfNS_4arch4Sm80ELb0ELb0ELb1ELb1ELb0ELb1ELb1ELb0EEENS1_21CollectiveEpilogueFwdINS6_IJS8_SA_S9_EEENS6_IJNS7_ILi1EEESI_SI_EEESC_SE_Li128ELb1ELb1ELb0ELb0EEENS1_19SingleTileSchedulerILb1ELb0ELb1ELi128EEEEEEEEEvNT_6ParamsE:
        .type           _ZN7cutlass13device_kernelIN5flash19enable_sm80_to_sm89INS1_16FlashAttnFwdSm80INS1_25CollectiveMainloopFwdSm80ILi4ELi1ELb0EN4cute5tupleIJNS5_1CILi128EEENS7_ILi64EEENS7_ILi96EEEEEELi96ENS_6half_tEfNS_4arch4Sm80ELb0ELb0ELb1ELb1ELb0ELb1ELb1ELb0EEENS1_21CollectiveEpilogueFwdINS6_IJS8_SA_S9_EEENS6_IJNS7_ILi1EEESI_SI_EEESC_SE_Li128ELb1ELb1ELb0ELb0EEENS1_19SingleTileSchedulerILb1ELb0ELb1ELi128EEEEEEEEEvNT_6ParamsE,@function
        .size           _ZN7cutlass13device_kernelIN5flash19enable_sm80_to_sm89INS1_16FlashAttnFwdSm80INS1_25CollectiveMainloopFwdSm80ILi4ELi1ELb0EN4cute5tupleIJNS5_1CILi128EEENS7_ILi64EEENS7_ILi96EEEEEELi96ENS_6half_tEfNS_4arch4Sm80ELb0ELb0ELb1ELb1ELb0ELb1ELb1ELb0EEENS1_21CollectiveEpilogueFwdINS6_IJS8_SA_S9_EEENS6_IJNS7_ILi1EEESI_SI_EEESC_SE_Li128ELb1ELb1ELb0ELb0EEENS1_19SingleTileSchedulerILb1ELb0ELb1ELi128EEEEEEEEEvNT_6ParamsE,(.L_x_20 - _ZN7cutlass13device_kernelIN5flash19enable_sm80_to_sm89INS1_16FlashAttnFwdSm80INS1_25CollectiveMainloopFwdSm80ILi4ELi1ELb0EN4cute5tupleIJNS5_1CILi128EEENS7_ILi64EEENS7_ILi96EEEEEELi96ENS_6half_tEfNS_4arch4Sm80ELb0ELb0ELb1ELb1ELb0ELb1ELb1ELb0EEENS1_21CollectiveEpilogueFwdINS6_IJS8_SA_S9_EEENS6_IJNS7_ILi1EEESI_SI_EEESC_SE_Li128ELb1ELb1ELb0ELb0EEENS1_19SingleTileSchedulerILb1ELb0ELb1ELi128EEEEEEEEEvNT_6ParamsE)
        .other          _ZN7cutlass13device_kernelIN5flash19enable_sm80_to_sm89INS1_16FlashAttnFwdSm80INS1_25CollectiveMainloopFwdSm80ILi4ELi1ELb0EN4cute5tupleIJNS5_1CILi128EEENS7_ILi64EEENS7_ILi96EEEEEELi96ENS_6half_tEfNS_4arch4Sm80ELb0ELb0ELb1ELb1ELb0ELb1ELb1ELb0EEENS1_21CollectiveEpilogueFwdINS6_IJS8_SA_S9_EEENS6_IJNS7_ILi1EEESI_SI_EEESC_SE_Li128ELb1ELb1ELb0ELb0EEENS1_19SingleTileSchedulerILb1ELb0ELb1ELi128EEEEEEEEEvNT_6ParamsE,@"STO_CUDA_ENTRY STV_DEFAULT"
_ZN7cutlass13device_kernelIN5flash19enable_sm80_to_sm89INS1_16FlashAttnFwdSm80INS1_25CollectiveMainloopFwdSm80ILi4ELi1ELb0EN4cute5tupleIJNS5_1CILi128EEENS7_ILi64EEENS7_ILi96EEEEEELi96ENS_6half_tEfNS_4arch4Sm80ELb0ELb0ELb1ELb1ELb0ELb1ELb1ELb0EEENS1_21CollectiveEpilogueFwdINS6_IJS8_SA_S9_EEENS6_IJNS7_ILi1EEESI_SI_EEESC_SE_Li128ELb1ELb1ELb0ELb0EEENS1_19SingleTileSchedulerILb1ELb0ELb1ELi128EEEEEEEEEvNT_6ParamsE:
[----:B------:R-:W-:Y:S01]  /*0000*/  LDC R1, c[0x0][0x37c] ;  /* 0x0000df00ff017b82 */ /* 0x000fe20000000800 */
[----:B------:R-:W-:Y:S05]  /*0010*/  EXIT ;  /* 0x000000000000794d */ /* 0x000fea0003800000 */
.L_x_2:
        /* <DEDUP_REMOVED lines=14> */
.L_x_20:


//--------------------- .text._ZN7cutlass13device_kernelIN5flash19enable_sm80_to_sm89INS1_16FlashAttnFwdSm80INS1_25CollectiveMainloopFwdSm80ILi4ELi1ELb0EN4cute5tupleIJNS5_1CILi128EEENS7_ILi48EEENS7_ILi96EEEEEELi96ENS_6half_tEfNS_4arch4Sm80ELb0ELb1ELb1ELb0ELb0ELb0ELb1ELb0EEENS1_21CollectiveEpilogueFwdINS6_IJS8_SA_S9_EEENS6_IJNS7_ILi1EEESI_SI_EEESC_SE_Li128ELb0ELb1ELb0ELb0EEENS1_19SingleTileSchedulerILb0ELb0ELb1ELi128EEEEEEEEEvNT_6ParamsE --------------------------
	.section	.text._ZN7cutlass13device_kernelIN5flash19enable_sm80_to_sm89INS1_16FlashAttnFwdSm80INS1_25CollectiveMainloopFwdSm80ILi4ELi1ELb0EN4cute5tupleIJNS5_1CILi128EEENS7_ILi48EEENS7_ILi96EEEEEELi96ENS_6half_tEfNS_4arch4Sm80ELb0ELb1ELb1ELb0ELb0ELb0ELb1ELb0EEENS1_21CollectiveEpilogueFwdINS6_IJS8_SA_S9_EEENS6_IJNS7_ILi1EEESI_SI_EEESC_SE_Li128ELb0ELb1ELb0ELb0EEENS1_19SingleTileSchedulerILb0ELb0ELb1ELi128EEEEEEEEEvNT_6ParamsE,"ax",@progbits
	.align	128
.text._ZN7cutlass13device_kernelIN5flash19enable_sm80_to_sm89INS1_16FlashAttnFwdSm80INS1_25CollectiveMainloopFwdSm80ILi4ELi1ELb0EN4cute5tupleIJNS5_1CILi128EEENS7_ILi48EEENS7_ILi96EEEEEELi96ENS_6half_tEfNS_4arch4Sm80ELb0ELb1ELb1ELb0ELb0ELb0ELb1ELb0EEENS1_21CollectiveEpilogueFwdINS6_IJS8_SA_S9_EEENS6_IJNS7_ILi1EEESI_SI_EEESC_SE_Li128ELb0ELb1ELb0ELb0EEENS1_19SingleTileSchedulerILb0ELb0ELb1ELi128EEEEEEEEEvNT_6ParamsE:
        .type           _ZN7cutlass13device_kernelIN5flash19enable_sm80_to_sm89INS1_16FlashAttnFwdSm80INS1_25CollectiveMainloopFwdSm80ILi4ELi1ELb0EN4cute5tupleIJNS5_1CILi128EEENS7_ILi48EEENS7_ILi96EEEEEELi96ENS_6half_tEfNS_4arch4Sm80ELb0ELb1ELb1ELb0ELb0ELb0ELb1ELb0EEENS1_21CollectiveEpilogueFwdINS6_IJS8_SA_S9_EEENS6_IJNS7_ILi1EEESI_SI_EEESC_SE_Li128ELb0ELb1ELb0ELb0EEENS1_19SingleTileSchedulerILb0ELb0ELb1ELi128EEEEEEEEEvNT_6ParamsE,@function
        .size           _ZN7cutlass13device_kernelIN5flash19enable_sm80_to_sm89INS1_16FlashAttnFwdSm80INS1_25CollectiveMainloopFwdSm80ILi4ELi1ELb0EN4cute5tupleIJNS5_1CILi128EEENS7_ILi48EEENS7_ILi96EEEEEELi96ENS_6half_tEfNS_4arch4Sm80ELb0ELb1ELb1ELb0ELb0ELb0ELb1ELb0EEENS1_21CollectiveEpilogueFwdINS6_IJS8_SA_S9_EEENS6_IJNS7_ILi1EEESI_SI_EEESC_SE_Li128ELb0ELb1ELb0ELb0EEENS1_19SingleTileSchedulerILb0ELb0ELb1ELi128EEEEEEEEEvNT_6ParamsE,(.L_x_21 - _ZN7cutlass13device_kernelIN5flash19enable_sm80_to_sm89INS1_16FlashAttnFwdSm80INS1_25CollectiveMainloopFwdSm80ILi4ELi1ELb0EN4cute5tupleIJNS5_1CILi128EEENS7_ILi48EEENS7_ILi96EEEEEELi96ENS_6half_tEfNS_4arch4Sm80ELb0ELb1ELb1ELb0ELb0ELb0ELb1ELb0EEENS1_21CollectiveEpilogueFwdINS6_IJS8_SA_S9_EEENS6_IJNS7_ILi1EEESI_SI_EEESC_SE_Li128ELb0ELb1ELb0ELb0EEENS1_19SingleTileSchedulerILb0ELb0ELb1ELi128EEEEEEEEEvNT_6ParamsE)
        .other          _ZN7cutlass13device_kernelIN5flash19enable_sm80_to_sm89INS1_16FlashAttnFwdSm80INS1_25CollectiveMainloopFwdSm80ILi4ELi1ELb0EN4cute5tupleIJNS5_1CILi128EEENS7_ILi48EEENS7_ILi96EEEEEELi96ENS_6half_tEfNS_4arch4Sm80ELb0ELb1ELb1ELb0ELb0ELb0ELb1ELb0EEENS1_21CollectiveEpilogueFwdINS6_IJS8_SA_S9_EEENS6_IJNS7_ILi1EEESI_SI_EEESC_SE_Li128ELb0ELb1ELb0ELb0EEENS1_19SingleTileSchedulerILb0ELb0ELb1ELi128EEEEEEEEEvNT_6ParamsE,@"STO_CUDA_ENTRY STV_DEFAULT"
_ZN7cutlass13device_kernelIN5flash19enable_sm80_to_sm89INS1_16FlashAttnFwdSm80INS1_25CollectiveMainloopFwdSm80ILi4ELi1ELb0EN4cute5tupleIJNS5_1CILi128EEENS7_ILi48EEENS7_ILi96EEEEEELi96ENS_6half_tEfNS_4arch4Sm80ELb0ELb1ELb1ELb0ELb0ELb0ELb1ELb0EEENS1_21CollectiveEpilogueFwdINS6_IJS8_SA_S9_EEENS6_IJNS7_ILi1EEESI_SI_EEESC_SE_Li128ELb0ELb1ELb0ELb0EEENS1_19SingleTileSchedulerILb0ELb0ELb1ELi128EEEEEEEEEvNT_6ParamsE:
[----:B------:R-:W-:Y:S01]  /*0000*/  LDC R1, c[0x0][0x37c] ;  /* 0x0000df00ff017b82 */ /* 0x000fe20000000800 */
[----:B------:R-:W-:Y:S05]  /*0010*/  EXIT ;  /* 0x000000000000794d */ /* 0x000fea0003800000 */
.L_x_3:
        /* <DEDUP_REMOVED lines=14> */
.L_x_21:


//--------------------- .text._ZN7cutlass13device_kernelIN5flash19enable_sm80_to_sm89INS1_16FlashAttnFwdSm80INS1_25CollectiveMainloopFwdSm80ILi4ELi1ELb0EN4cute5tupleIJNS5_1CILi128EEENS7_ILi48EEENS7_ILi96EEEEEELi96ENS_6half_tEfNS_4arch4Sm80ELb0ELb1ELb1ELb1ELb0ELb0ELb1ELb0EEENS1_21CollectiveEpilogueFwdINS6_IJS8_SA_S9_EEENS6_IJNS7_ILi1EEESI_SI_EEESC_SE_Li128ELb1ELb1ELb0ELb0EEENS1_19SingleTileSchedulerILb1ELb0ELb1ELi128EEEEEEEEEvNT_6ParamsE --------------------------
	.section	.text._ZN7cutlass13device_kernelIN5flash19enable_sm80_to_sm89INS1_16FlashAttnFwdSm80INS1_25CollectiveMainloopFwdSm80ILi4ELi1ELb0EN4cute5tupleIJNS5_1CILi128EEENS7_ILi48EEENS7_ILi96EEEEEELi96ENS_6half_tEfNS_4arch4Sm80ELb0ELb1ELb1ELb1ELb0ELb0ELb1ELb0EEENS1_21CollectiveEpilogueFwdINS6_IJS8_SA_S9_EEENS6_IJNS7_ILi1EEESI_SI_EEESC_SE_Li128ELb1ELb1ELb0ELb0EEENS1_19SingleTileSchedulerILb1ELb0ELb1ELi128EEEEEEEEEvNT_6ParamsE,"ax",@progbits
	.align	128
.text._ZN7cutlass13device_kernelIN5flash19enable_sm80_to_sm89INS1_16FlashAttnFwdSm80INS1_25CollectiveMainloopFwdSm80ILi4ELi1ELb0EN4cute5tupleIJNS5_1CILi128EEENS7_ILi48EEENS7_ILi96EEEEEELi96ENS_6half_tEfNS_4arch4Sm80ELb0ELb1ELb1ELb1ELb0ELb0ELb1ELb0EEENS1_21CollectiveEpilogueFwdINS6_IJS8_SA_S9_EEENS6_IJNS7_ILi1EEESI_SI_EEESC_SE_Li128ELb1ELb1ELb0ELb0EEENS1_19SingleTileSchedulerILb1ELb0ELb1ELi128EEEEEEEEEvNT_6ParamsE:
        .type           _ZN7cutlass13device_kernelIN5flash19enable_sm80_to_sm89INS1_16FlashAttnFwdSm80INS1_25CollectiveMainloopFwdSm80ILi4ELi1ELb0EN4cute5tupleIJNS5_1CILi128EEENS7_ILi48EEENS7_ILi96EEEEEELi96ENS_6half_tEfNS_4arch4Sm80ELb0ELb1ELb1ELb1ELb0ELb0ELb1ELb0EEENS1_21CollectiveEpilogueFwdINS6_IJS8_SA_S9_EEENS6_IJNS7_ILi1EEESI_SI_EEESC_SE_Li128ELb1ELb1ELb0ELb0EEENS1_19SingleTileSchedulerILb1ELb0ELb1ELi128EEEEEEEEEvNT_6ParamsE,@function
        .size           _ZN7cutlass13device_kernelIN5flash19enable_sm80_to_sm89INS1_16FlashAttnFwdSm80INS1_25CollectiveMainloopFwdSm80ILi4ELi1ELb0EN4cute5tupleIJNS5_1CILi128EEENS7_ILi48EEENS7_ILi96EEEEEELi96ENS_6half_tEfNS_4arch4Sm80ELb0ELb1ELb1ELb1ELb0ELb0ELb1ELb0EEENS1_21CollectiveEpilogueFwdINS6_IJS8_SA_S9_EEENS6_IJNS7_ILi1EEESI_SI_EEESC_SE_Li128ELb1ELb1ELb0ELb0EEENS1_19SingleTileSchedulerILb1ELb0ELb1ELi128EEEEEEEEEvNT_6ParamsE,(.L_x_22 - _ZN7cutlass13device_kernelIN5flash19enable_sm80_to_sm89INS1_16FlashAttnFwdSm80INS1_25CollectiveMainloopFwdSm80ILi4ELi1ELb0EN4cute5tupleIJNS5_1CILi128EEENS7_ILi48EEENS7_ILi96EEEEEELi96ENS_6half_tEfNS_4arch4Sm80ELb0ELb1ELb1ELb1ELb0ELb0ELb1ELb0EEENS1_21CollectiveEpilogueFwdINS6_IJS8_SA_S9_EEENS6_IJNS7_ILi1EEESI_SI_EEESC_SE_Li128ELb1ELb1ELb0ELb0EEENS1_19SingleTileSchedulerILb1ELb0ELb1ELi128EEEEEEEEEvNT_6ParamsE)
        .other          _ZN7cutlass13device_kernelIN5flash19enable_sm80_to_sm89INS1_16FlashAttnFwdSm80INS1_25CollectiveMainloopFwdSm80ILi4ELi1ELb0EN4cute5tupleIJNS5_1CILi128EEENS7_ILi48EEENS7_ILi96EEEEEELi96ENS_6half_tEfNS_4arch4Sm80ELb0ELb1ELb1ELb1ELb0ELb0ELb1ELb0EEENS1_21CollectiveEpilogueFwdINS6_IJS8_SA_S9_EEENS6_IJNS7_ILi1EEESI_SI_EEESC_SE_Li128ELb1ELb1ELb0ELb0EEENS1_19SingleTileSchedulerILb1ELb0ELb1ELi128EEEEEEEEEvNT_6ParamsE,@"STO_CUDA_ENTRY STV_DEFAULT"
_ZN7cutlass13device_kernelIN5flash19enable_sm80_to_sm89INS1_16FlashAttnFwdSm80INS1_25CollectiveMainloopFwdSm80ILi4ELi1ELb0EN4cute5tupleIJNS5_1CILi128EEENS7_ILi48EEENS7_ILi96EEEEEELi96ENS_6half_tEfNS_4arch4Sm80ELb0ELb1ELb1ELb1ELb0ELb0ELb1ELb0EEENS1_21CollectiveEpilogueFwdINS6_IJS8_SA_S9_EEENS6_IJNS7_ILi1EEESI_SI_EEESC_SE_Li128ELb1ELb1ELb0ELb0EEENS1_19SingleTileSchedulerILb1ELb0ELb1ELi128EEEEEEEEEvNT_6ParamsE:
[----:B------:R-:W-:Y:S01]  /*0000*/  LDC R1, c[0x0][0x37c] ;  /* 0x0000df00ff017b82 */ /* 0x000fe20000000800 */
[----:B------:R-:W-:Y:S05]  /*0010*/  EXIT ;  /* 0x000000000000794d */ /* 0x000fea0003800000 */
.L_x_4:
        /* <DEDUP_REMOVED lines=14> */
.L_x_22:


//--------------------- .text._ZN7cutlass13device_kernelIN5flash19enable_sm80_to_sm89INS1_16FlashAttnFwdSm80INS1_25CollectiveMainloopFwdSm80ILi4ELi1ELb0EN4cute5tupleIJNS5_1CILi128EEENS7_ILi48EEENS7_ILi96EEEEEELi96ENS_6half_tEfNS_4arch4Sm80ELb0ELb1ELb1ELb1ELb0ELb1ELb1ELb0EEENS1_21CollectiveEpilogueFwdINS6_IJS8_SA_S9_EEENS6_IJNS7_ILi1EEESI_SI_EEESC_SE_Li128ELb1ELb1ELb0ELb0EEENS1_19SingleTileSchedulerILb1ELb0ELb1ELi128EEEEEEEEEvNT_6ParamsE --------------------------
	.section	.text._ZN7cutlass13device_kernelIN5flash19enable_sm80_to_sm89INS1_16FlashAttnFwdSm80INS1_25CollectiveMainloopFwdSm80ILi4ELi1ELb0EN4cute5tupleIJNS5_1CILi128EEENS7_ILi48EEENS7_ILi96EEEEEELi96ENS_6half_tEfNS_4arch4Sm80ELb0ELb1ELb1ELb1ELb0ELb1ELb1ELb0EEENS1_21CollectiveEpilogueFwdINS6_IJS8_SA_S9_EEENS6_IJNS7_ILi1EEESI_SI_EEESC_SE_Li128ELb1ELb1ELb0ELb0EEENS1_19SingleTileSchedulerILb1ELb0ELb1ELi128EEEEEEEEEvNT_6ParamsE,"ax",@progbits
	.align	128
.text._ZN7cutlass13device_kernelIN5flash19enable_sm80_to_sm89INS1_16FlashAttnFwdSm80INS1_25CollectiveMainloopFwdSm80ILi4ELi1ELb0EN4cute5tupleIJNS5_1CILi128EEENS7_ILi48EEENS7_ILi96EEEEEELi96ENS_6half_tEfNS_4arch4Sm80ELb0ELb1ELb1ELb1ELb0ELb1ELb1ELb0EEENS1_21CollectiveEpilogueFwdINS6_IJS8_SA_S9_EEENS6_IJNS7_ILi1EEESI_SI_EEESC_SE_Li128ELb1ELb1ELb0ELb0EEENS1_19SingleTileSchedulerILb1ELb0ELb1ELi128EEEEEEEEEvNT_6ParamsE:
        .type           _ZN7cutlass13device_kernelIN5flash19enable_sm80_to_sm89INS1_16FlashAttnFwdSm80INS1_25CollectiveMainloopFwdSm80ILi4ELi1ELb0EN4cute5tupleIJNS5_1CILi128EEENS7_ILi48EEENS7_ILi96EEEEEELi96ENS_6half_tEfNS_4arch4Sm80ELb0ELb1ELb1ELb1ELb0ELb1ELb1ELb0EEENS1_21CollectiveEpilogueFwdINS6_IJS8_SA_S9_EEENS6_IJNS7_ILi1EEESI_SI_EEESC_SE_Li128ELb1ELb1ELb0ELb0EEENS1_19SingleTileSchedulerILb1ELb0ELb1ELi128EEEEEEEEEvNT_6ParamsE,@function
        .size           _ZN7cutlass13device_kernelIN5flash19enable_sm80_to_sm89INS1_16FlashAttnFwdSm80INS1_25CollectiveMainloopFwdSm80ILi4ELi1ELb0EN4cute5tupleIJNS5_1CILi128EEENS7_ILi48EEENS7_ILi96EEEEEELi96ENS_6half_tEfNS_4arch4Sm80ELb0ELb1ELb1ELb1ELb0ELb1ELb1ELb0EEENS1_21CollectiveEpilogueFwdINS6_IJS8_SA_S9_EEENS6_IJNS7_ILi1EEESI_SI_EEESC_SE_Li128ELb1ELb1ELb0ELb0EEENS1_19SingleTileSchedulerILb1ELb0ELb1ELi128EEEEEEEEEvNT_6ParamsE,(.L_x_23 - _ZN7cutlass13device_kernelIN5flash19enable_sm80_to_sm89INS1_16FlashAttnFwdSm80INS1_25CollectiveMainloopFwdSm80ILi4ELi1ELb0EN4cute5tupleIJNS5_1CILi128EEENS7_ILi48EEENS7_ILi96EEEEEELi96ENS_6half_tEfNS_4arch4Sm80ELb0ELb1ELb1ELb1ELb0ELb1ELb1ELb0EEENS1_21CollectiveEpilogueFwdINS6_IJS8_SA_S9_EEENS6_IJNS7_ILi1EEESI_SI_EEESC_SE_Li128ELb1ELb1ELb0ELb0EEENS1_19SingleTileSchedulerILb1ELb0ELb1ELi128EEEEEEEEEvNT_6ParamsE)
        .other          _ZN7cutlass13device_kernelIN5flash19enable_sm80_to_sm89INS1_16FlashAttnFwdSm80INS1_25CollectiveMainloopFwdSm80ILi4ELi1ELb0EN4cute5tupleIJNS5_1CILi128EEENS7_ILi48EEENS7_ILi96EEEEEELi96ENS_6half_tEfNS_4arch4Sm80ELb0ELb1ELb1ELb1ELb0ELb1ELb1ELb0EEENS1_21CollectiveEpilogueFwdINS6_IJS8_SA_S9_EEENS6_IJNS7_ILi1EEESI_SI_EEESC_SE_Li128ELb1ELb1ELb0ELb0EEENS1_19SingleTileSchedulerILb1ELb0ELb1ELi128EEEEEEEEEvNT_6ParamsE,@"STO_CUDA_ENTRY STV_DEFAULT"
_ZN7cutlass13device_kernelIN5flash19enable_sm80_to_sm89INS1_16FlashAttnFwdSm80INS1_25CollectiveMainloopFwdSm80ILi4ELi1ELb0EN4cute5tupleIJNS5_1CILi128EEENS7_ILi48EEENS7_ILi96EEEEEELi96ENS_6half_tEfNS_4arch4Sm80ELb0ELb1ELb1ELb1ELb0ELb1ELb1ELb0EEENS1_21CollectiveEpilogueFwdINS6_IJS8_SA_S9_EEENS6_IJNS7_ILi1EEESI_SI_EEESC_SE_Li128ELb1ELb1ELb0ELb0EEENS1_19SingleTileSchedulerILb1ELb0ELb1ELi128EEEEEEEEEvNT_6ParamsE:
[----:B------:R-:W-:Y:S01]  /*0000*/  LDC R1, c[0x0][0x37c] ;  /* 0x0000df00ff017b82 */ /* 0x000fe20000000800 */
[----:B------:R-:W-:Y:S05]  /*0010*/  EXIT ;  /* 0x000000000000794d */ /* 0x000fea0003800000 */
.L_x_5:
        /* <DEDUP_REMOVED lines=14> */
.L_x_23:


//--------------------- .text._ZN7cutlass13device_kernelIN5flash19enable_sm80_to_sm89INS1_16FlashAttnFwdSm80INS1_25CollectiveMainloopFwdSm80ILi4ELi1ELb0EN4cute5tupleIJNS5_1CILi128EEENS7_ILi64EEENS7_ILi96EEEEEELi96ENS_6half_tEfNS_4arch4Sm80ELb1ELb0ELb1ELb0ELb0ELb0ELb1ELb0EEENS1_21CollectiveEpilogueFwdINS6_IJS8_SA_S9_EEENS6_IJNS7_ILi1EEESI_SI_EEESC_SE_Li128ELb0ELb1ELb0ELb0EEENS1_30DynamicPersistentTileSchedulerILi128ELi128ELb0ELb1ELb0EEEEEEEEEvNT_6ParamsE --------------------------
	.section	.text._ZN7cutlass13device_kernelIN5flash19enable_sm80_to_sm89INS1_16FlashAttnFwdSm80INS1_25CollectiveMainloopFwdSm80ILi4ELi1ELb0EN4cute5tupleIJNS5_1CILi128EEENS7_ILi64EEENS7_ILi96EEEEEELi96ENS_6half_tEfNS_4arch4Sm80ELb1ELb0ELb1ELb0ELb0ELb0ELb1ELb0EEENS1_21CollectiveEpilogueFwdINS6_IJS8_SA_S9_EEENS6_IJNS7_ILi1EEESI_SI_EEESC_SE_Li128ELb0ELb1ELb0ELb0EEENS1_30DynamicPersistentTileSchedulerILi128ELi128ELb0ELb1ELb0EEEEEEEEEvNT_6ParamsE,"ax",@progbits
	.align	128
.text._ZN7cutlass13device_kernelIN5flash19enable_sm80_to_sm89INS1_16FlashAttnFwdSm80INS1_25CollectiveMainloopFwdSm80ILi4ELi1ELb0EN4cute5tupleIJNS5_1CILi128EEENS7_ILi64EEENS7_ILi96EEEEEELi96ENS_6half_tEfNS_4arch4Sm80ELb1ELb0ELb1ELb0ELb0ELb0ELb1ELb0EEENS1_21CollectiveEpilogueFwdINS6_IJS8_SA_S9_EEENS6_IJNS7_ILi1EEESI_SI_EEESC_SE_Li128ELb0ELb1ELb0ELb0EEENS1_30DynamicPersistentTileSchedulerILi128ELi128ELb0ELb1ELb0EEEEEEEEEvNT_6ParamsE:
        .type           _ZN7cutlass13device_kernelIN5flash19enable_sm80_to_sm89INS1_16FlashAttnFwdSm80INS1_25CollectiveMainloopFwdSm80ILi4ELi1ELb0EN4cute5tupleIJNS5_1CILi128EEENS7_ILi64EEENS7_ILi96EEEEEELi96ENS_6half_tEfNS_4arch4Sm80ELb1ELb0ELb1ELb0ELb0ELb0ELb1ELb0EEENS1_21CollectiveEpilogueFwdINS6_IJS8_SA_S9_EEENS6_IJNS7_ILi1EEESI_SI_EEESC_SE_Li128ELb0ELb1ELb0ELb0EEENS1_30DynamicPersistentTileSchedulerILi128ELi128ELb0ELb1ELb0EEEEEEEEEvNT_6ParamsE,@function
        .size           _ZN7cutlass13device_kernelIN5flash19enable_sm80_to_sm89INS1_16FlashAttnFwdSm80INS1_25CollectiveMainloopFwdSm80ILi4ELi1ELb0EN4cute5tupleIJNS5_1CILi128EEENS7_ILi64EEENS7_ILi96EEEEEELi96ENS_6half_tEfNS_4arch4Sm80ELb1ELb0ELb1ELb0ELb0ELb0ELb1ELb0EEENS1_21CollectiveEpilogueFwdINS6_IJS8_SA_S9_EEENS6_IJNS7_ILi1EEESI_SI_EEESC_SE_Li128ELb0ELb1ELb0ELb0EEENS1_30DynamicPersistentTileSchedulerILi128ELi128ELb0ELb1ELb0EEEEEEEEEvNT_6ParamsE,(.L_x_24 - _ZN7cutlass13device_kernelIN5flash19enable_sm80_to_sm89INS1_16FlashAttnFwdSm80INS1_25CollectiveMainloopFwdSm80ILi4ELi1ELb0EN4cute5tupleIJNS5_1CILi128EEENS7_ILi64EEENS7_ILi96EEEEEELi96ENS_6half_tEfNS_4arch4Sm80ELb1ELb0ELb1ELb0ELb0ELb0ELb1ELb0EEENS1_21CollectiveEpilogueFwdINS6_IJS8_SA_S9_EEENS6_IJNS7_ILi1EEESI_SI_EEESC_SE_Li128ELb0ELb1ELb0ELb0EEENS1_30DynamicPersistentTileSchedulerILi128ELi128ELb0ELb1ELb0EEEEEEEEEvNT_6ParamsE)
        .other          _ZN7cutlass13device_kernelIN5flash19enable_sm80_to_sm89INS1_16FlashAttnFwdSm80INS1_25CollectiveMainloopFwdSm80ILi4ELi1ELb0EN4cute5tupleIJNS5_1CILi128EEENS7_ILi64EEENS7_ILi96EEEEEELi96ENS_6half_tEfNS_4arch4Sm80ELb1ELb0ELb1ELb0ELb0ELb0ELb1ELb0EEENS1_21CollectiveEpilogueFwdINS6_IJS8_SA_S9_EEENS6_IJNS7_ILi1EEESI_SI_EEESC_SE_Li128ELb0ELb1ELb0ELb0EEENS1_30DynamicPersistentTileSchedulerILi128ELi128ELb0ELb1ELb0EEEEEEEEEvNT_6ParamsE,@"STO_CUDA_ENTRY STV_DEFAULT"
_ZN7cutlass13device_kernelIN5flash19enable_sm80_to_sm89INS1_16FlashAttnFwdSm80INS1_25CollectiveMainloopFwdSm80ILi4ELi1ELb0EN4cute5tupleIJNS5_1CILi128EEENS7_ILi64EEENS7_ILi96EEEEEELi96ENS_6half_tEfNS_4arch4Sm80ELb1ELb0ELb1ELb0ELb0ELb0ELb1ELb0EEENS1_21CollectiveEpilogueFwdINS6_IJS8_SA_S9_EEENS6_IJNS7_ILi1EEESI_SI_EEESC_SE_Li128ELb0ELb1ELb0ELb0EEENS1_30DynamicPersistentTileSchedulerILi128ELi128ELb0ELb1ELb0EEEEEEEEEvNT_6ParamsE:
[----:B------:R-:W-:Y:S01]  /*0000*/  LDC R1, c[0x0][0x37c] ;  /* 0x0000df00ff017b82 */ /* 0x000fe20000000800 */
[----:B------:R-:W-:Y:S05]  /*0010*/  EXIT ;  /* 0x000000000000794d */ /* 0x000fea0003800000 */
.L_x_6:
        /* <DEDUP_REMOVED lines=14> */
.L_x_24:


//--------------------- .text._ZN7cutlass13device_kernelIN5flash19enable_sm80_to_sm89INS1_16FlashAttnFwdSm80INS1_25CollectiveMainloopFwdSm80ILi4ELi1ELb0EN4cute5tupleIJNS5_1CILi128EEENS7_ILi64EEENS7_ILi96EEEEEELi96ENS_6half_tEfNS_4arch4Sm80ELb1ELb0ELb1ELb1ELb0ELb0ELb1ELb0EEENS1_21CollectiveEpilogueFwdINS6_IJS8_SA_S9_EEENS6_IJNS7_ILi1EEESI_SI_EEESC_SE_Li128ELb1ELb1ELb0ELb0EEENS1_19SingleTileSchedulerILb1ELb0ELb1ELi128EEEEEEEEEvNT_6ParamsE --------------------------
	.section	.text._ZN7cutlass13device_kernelIN5flash19enable_sm80_to_sm89INS1_16FlashAttnFwdSm80INS1_25CollectiveMainloopFwdSm80ILi4ELi1ELb0EN4cute5tupleIJNS5_1CILi128EEENS7_ILi64EEENS7_ILi96EEEEEELi96ENS_6half_tEfNS_4arch4Sm80ELb1ELb0ELb1ELb1ELb0ELb0ELb1ELb0EEENS1_21CollectiveEpilogueFwdINS6_IJS8_SA_S9_EEENS6_IJNS7_ILi1EEESI_SI_EEESC_SE_Li128ELb1ELb1ELb0ELb0EEENS1_19SingleTileSchedulerILb1ELb0ELb1ELi128EEEEEEEEEvNT_6ParamsE,"ax",@progbits
	.align	128
.text._ZN7cutlass13device_kernelIN5flash19enable_sm80_to_sm89INS1_16FlashAttnFwdSm80INS1_25CollectiveMainloopFwdSm80ILi4ELi1ELb0EN4cute5tupleIJNS5_1CILi128EEENS7_ILi64EEENS7_ILi96EEEEEELi96ENS_6half_tEfNS_4arch4Sm80ELb1ELb0ELb1ELb1ELb0ELb0ELb1ELb0EEENS1_21CollectiveEpilogueFwdINS6_IJS8_SA_S9_EEENS6_IJNS7_ILi1EEESI_SI_EEESC_SE_Li128ELb1ELb1ELb0ELb0EEENS1_19SingleTileSchedulerILb1ELb0ELb1ELi128EEEEEEEEEvNT_6ParamsE:
        .type           _ZN7cutlass13device_kernelIN5flash19enable_sm80_to_sm89INS1_16FlashAttnFwdSm80INS1_25CollectiveMainloopFwdSm80ILi4ELi1ELb0EN4cute5tupleIJNS5_1CILi128EEENS7_ILi64EEENS7_ILi96EEEEEELi96ENS_6half_tEfNS_4arch4Sm80ELb1ELb0ELb1ELb1ELb0ELb0ELb1ELb0EEENS1_21CollectiveEpilogueFwdINS6_IJS8_SA_S9_EEENS6_IJNS7_ILi1EEESI_SI_EEESC_SE_Li128ELb1ELb1ELb0ELb0EEENS1_19SingleTileSchedulerILb1ELb0ELb1ELi128EEEEEEEEEvNT_6ParamsE,@function
        .size           _ZN7cutlass13device_kernelIN5flash19enable_sm80_to_sm89INS1_16FlashAttnFwdSm80INS1_25CollectiveMainloopFwdSm80ILi4ELi1ELb0EN4cute5tupleIJNS5_1CILi128EEENS7_ILi64EEENS7_ILi96EEEEEELi96ENS_6half_tEfNS_4arch4Sm80ELb1ELb0ELb1ELb1ELb0ELb0ELb1ELb0EEENS1_21CollectiveEpilogueFwdINS6_IJS8_SA_S9_EEENS6_IJNS7_ILi1EEESI_SI_EEESC_SE_Li128ELb1ELb1ELb0ELb0EEENS1_19SingleTileSchedulerILb1ELb0ELb1ELi128EEEEEEEEEvNT_6ParamsE,(.L_x_25 - _ZN7cutlass13device_kernelIN5flash19enable_sm80_to_sm89INS1_16FlashAttnFwdSm80INS1_25CollectiveMainloopFwdSm80ILi4ELi1ELb0EN4cute5tupleIJNS5_1CILi128EEENS7_ILi64EEENS7_ILi96EEEEEELi96ENS_6half_tEfNS_4arch4Sm80ELb1ELb0ELb1ELb1ELb0ELb0ELb1ELb0EEENS1_21CollectiveEpilogueFwdINS6_IJS8_SA_S9_EEENS6_IJNS7_ILi1EEESI_SI_EEESC_SE_Li128ELb1ELb1ELb0ELb0EEENS1_19SingleTileSchedulerILb1ELb0ELb1ELi128EEEEEEEEEvNT_6ParamsE)
        .other          _ZN7cutlass13device_kernelIN5flash19enable_sm80_to_sm89INS1_16FlashAttnFwdSm80INS1_25CollectiveMainloopFwdSm80ILi4ELi1ELb0EN4cute5tupleIJNS5_1CILi128EEENS7_ILi64EEENS7_ILi96EEEEEELi96ENS_6half_tEfNS_4arch4Sm80ELb1ELb0ELb1ELb1ELb0ELb0ELb1ELb0EEENS1_21CollectiveEpilogueFwdINS6_IJS8_SA_S9_EEENS6_IJNS7_ILi1EEESI_SI_EEESC_SE_Li128ELb1ELb1ELb0ELb0EEENS1_19SingleTileSchedulerILb1ELb0ELb1ELi128EEEEEEEEEvNT_6ParamsE,@"STO_CUDA_ENTRY STV_DEFAULT"
_ZN7cutlass13device_kernelIN5flash19enable_sm80_to_sm89INS1_16FlashAttnFwdSm80INS1_25CollectiveMainloopFwdSm80ILi4ELi1ELb0EN4cute5tupleIJNS5_1CILi128EEENS7_ILi64EEENS7_ILi96EEEEEELi96ENS_6half_tEfNS_4arch4Sm80ELb1ELb0ELb1ELb1ELb0ELb0ELb1ELb0EEENS1_21CollectiveEpilogueFwdINS6_IJS8_SA_S9_EEENS6_IJNS7_ILi1EEESI_SI_EEESC_SE_Li128ELb1ELb1ELb0ELb0EEENS1_19SingleTileSchedulerILb1ELb0ELb1ELi128EEEEEEEEEvNT_6ParamsE:
[----:B------:R-:W-:Y:S01]  /*0000*/  LDC R1, c[0x0][0x37c] ;  /* 0x0000df00ff017b82 */ /* 0x000fe20000000800 */
[----:B------:R-:W-:Y:S05]  /*0010*/  EXIT ;  /* 0x000000000000794d */ /* 0x000fea0003800000 */
.L_x_7:
        /* <DEDUP_REMOVED lines=14> */
.L_x_25:


//--------------------- .text._ZN7cutlass13device_kernelIN5flash19enable_sm80_to_sm89INS1_16FlashAttnFwdSm80INS1_25CollectiveMainloopFwdSm80ILi4ELi1ELb0EN4cute5tupleIJNS5_1CILi128EEENS7_ILi64EEENS7_ILi96EEEEEELi96ENS_6half_tEfNS_4arch4Sm80ELb1ELb0ELb1ELb1ELb0ELb1ELb1ELb0EEENS1_21CollectiveEpilogueFwdINS6_IJS8_SA_S9_EEENS6_IJNS7_ILi1EEESI_SI_EEESC_SE_Li128ELb1ELb1ELb0ELb0EEENS1_19SingleTileSchedulerILb1ELb0ELb1ELi128EEEEEEEEEvNT_6ParamsE --------------------------
	.section	.text._ZN7cutlass13device_kernelIN5flash19enable_sm80_to_sm89INS1_16FlashAttnFwdSm80INS1_25CollectiveMainloopFwdSm80ILi4ELi1ELb0EN4cute5tupleIJNS5_1CILi128EEENS7_ILi64EEENS7_ILi96EEEEEELi96ENS_6half_tEfNS_4arch4Sm80ELb1ELb0ELb1ELb1ELb0ELb1ELb1ELb0EEENS1_21CollectiveEpilogueFwdINS6_IJS8_SA_S9_EEENS6_IJNS7_ILi1EEESI_SI_EEESC_SE_Li128ELb1ELb1ELb0ELb0EEENS1_19SingleTileSchedulerILb1ELb0ELb1ELi128EEEEEEEEEvNT_6ParamsE,"ax",@progbits
	.align	128
.text._ZN7cutlass13device_kernelIN5flash19enable_sm80_to_sm89INS1_16FlashAttnFwdSm80INS1_25CollectiveMainloopFwdSm80ILi4ELi1ELb0EN4cute5tupleIJNS5_1CILi128EEENS7_ILi64EEENS7_ILi96EEEEEELi96ENS_6half_tEfNS_4arch4Sm80ELb1ELb0ELb1ELb1ELb0ELb1ELb1ELb0EEENS1_21CollectiveEpilogueFwdINS6_IJS8_SA_S9_EEENS6_IJNS7_ILi1EEESI_SI_EEESC_SE_Li128ELb1ELb1ELb0ELb0EEENS1_19SingleTileSchedulerILb1ELb0ELb1ELi128EEEEEEEEEvNT_6ParamsE:
        .type           _ZN7cutlass13device_kernelIN5flash19enable_sm80_to_sm89INS1_16FlashAttnFwdSm80INS1_25CollectiveMainloopFwdSm80ILi4ELi1ELb0EN4cute5tupleIJNS5_1CILi128EEENS7_ILi64EEENS7_ILi96EEEEEELi96ENS_6half_tEfNS_4arch4Sm80ELb1ELb0ELb1ELb1ELb0ELb1ELb1ELb0EEENS1_21CollectiveEpilogueFwdINS6_IJS8_SA_S9_EEENS6_IJNS7_ILi1EEESI_SI_EEESC_SE_Li128ELb1ELb1ELb0ELb0EEENS1_19SingleTileSchedulerILb1ELb0ELb1ELi128EEEEEEEEEvNT_6ParamsE,@function
        .size           _ZN7cutlass13device_kernelIN5flash19enable_sm80_to_sm89INS1_16FlashAttnFwdSm80INS1_25CollectiveMainloopFwdSm80ILi4ELi1ELb0EN4cute5tupleIJNS5_1CILi128EEENS7_ILi64EEENS7_ILi96EEEEEELi96ENS_6half_tEfNS_4arch4Sm80ELb1ELb0ELb1ELb1ELb0ELb1ELb1ELb0EEENS1_21CollectiveEpilogueFwdINS6_IJS8_SA_S9_EEENS6_IJNS7_ILi1EEESI_SI_EEESC_SE_Li128ELb1ELb1ELb0ELb0EEENS1_19SingleTileSchedulerILb1ELb0ELb1ELi128EEEEEEEEEvNT_6ParamsE,(.L_x_26 - _ZN7cutlass13device_kernelIN5flash19enable_sm80_to_sm89INS1_16FlashAttnFwdSm80INS1_25CollectiveMainloopFwdSm80ILi4ELi1ELb0EN4cute5tupleIJNS5_1CILi128EEENS7_ILi64EEENS7_ILi96EEEEEELi96ENS_6half_tEfNS_4arch4Sm80ELb1ELb0ELb1ELb1ELb0ELb1ELb1ELb0EEENS1_21CollectiveEpilogueFwdINS6_IJS8_SA_S9_EEENS6_IJNS7_ILi1EEESI_SI_EEESC_SE_Li128ELb1ELb1ELb0ELb0EEENS1_19SingleTileSchedulerILb1ELb0ELb1ELi128EEEEEEEEEvNT_6ParamsE)
        .other          _ZN7cutlass13device_kernelIN5flash19enable_sm80_to_sm89INS1_16FlashAttnFwdSm80INS1_25CollectiveMainloopFwdSm80ILi4ELi1ELb0EN4cute5tupleIJNS5_1CILi128EEENS7_ILi64EEENS7_ILi96EEEEEELi96ENS_6half_tEfNS_4arch4Sm80ELb1ELb0ELb1ELb1ELb0ELb1ELb1ELb0EEENS1_21CollectiveEpilogueFwdINS6_IJS8_SA_S9_EEENS6_IJNS7_ILi1EEESI_SI_EEESC_SE_Li128ELb1ELb1ELb0ELb0EEENS1_19SingleTileSchedulerILb1ELb0ELb1ELi128EEEEEEEEEvNT_6ParamsE,@"STO_CUDA_ENTRY STV_DEFAULT"
_ZN7cutlass13device_kernelIN5flash19enable_sm80_to_sm89INS1_16FlashAttnFwdSm80INS1_25CollectiveMainloopFwdSm80ILi4ELi1ELb0EN4cute5tupleIJNS5_1CILi128EEENS7_ILi64EEENS7_ILi96EEEEEELi96ENS_6half_tEfNS_4arch4Sm80ELb1ELb0ELb1ELb1ELb0ELb1ELb1ELb0EEENS1_21CollectiveEpilogueFwdINS6_IJS8_SA_S9_EEENS6_IJNS7_ILi1EEESI_SI_EEESC_SE_Li128ELb1ELb1ELb0ELb0EEENS1_19SingleTileSchedulerILb1ELb0ELb1ELi128EEEEEEEEEvNT_6ParamsE:
[----:B------:R-:W-:Y:S01]  /*0000*/  LDC R1, c[0x0][0x37c] ;  /* 0x0000df00ff017b82 */ /* 0x000fe20000000800 */
[----:B------:R-:W-:Y:S05]  /*0010*/  EXIT ;  /* 0x000000000000794d */ /* 0x000fea0003800000 */
.L_x_8:
        /* <DEDUP_REMOVED lines=14> */
.L_x_26:


//--------------------- .text._ZN7cutlass13device_kernelIN5flash19enable_sm80_to_sm89INS1_16FlashAttnFwdSm80INS1_25CollectiveMainloopFwdSm80ILi4ELi1ELb0EN4cute5tupleIJNS5_1CILi128EEENS7_ILi64EEENS7_ILi96EEEEEELi96ENS_6half_tEfNS_4arch4Sm80ELb0ELb0ELb0ELb0ELb0ELb0ELb1ELb0EEENS1_21CollectiveEpilogueFwdINS6_IJS8_SA_S9_EEENS6_IJNS7_ILi1EEESI_SI_EEESC_SE_Li128ELb0ELb1ELb0ELb0EEENS1_19SingleTileSchedulerILb0ELb0ELb1ELi128EEEEEEEEEvNT_6ParamsE --------------------------
	.section	.text._ZN7cutlass13device_kernelIN5flash19enable_sm80_to_sm89INS1_16FlashAttnFwdSm80INS1_25CollectiveMainloopFwdSm80ILi4ELi1ELb0EN4cute5tupleIJNS5_1CILi128EEENS7_ILi64EEENS7_ILi96EEEEEELi96ENS_6half_tEfNS_4arch4Sm80ELb0ELb0ELb0ELb0ELb0ELb0ELb1ELb0EEENS1_21CollectiveEpilogueFwdINS6_IJS8_SA_S9_EEENS6_IJNS7_ILi1EEESI_SI_EEESC_SE_Li128ELb0ELb1ELb0ELb0EEENS1_19SingleTileSchedulerILb0ELb0ELb1ELi128EEEEEEEEEvNT_6ParamsE,"ax",@progbits
	.align	128
.text._ZN7cutlass13device_kernelIN5flash19enable_sm80_to_sm89INS1_16FlashAttnFwdSm80INS1_25CollectiveMainloopFwdSm80ILi4ELi1ELb0EN4cute5tupleIJNS5_1CILi128EEENS7_ILi64EEENS7_ILi96EEEEEELi96ENS_6half_tEfNS_4arch4Sm80ELb0ELb0ELb0ELb0ELb0ELb0ELb1ELb0EEENS1_21CollectiveEpilogueFwdINS6_IJS8_SA_S9_EEENS6_IJNS7_ILi1EEESI_SI_EEESC_SE_Li128ELb0ELb1ELb0ELb0EEENS1_19SingleTileSchedulerILb0ELb0ELb1ELi128EEEEEEEEEvNT_6ParamsE:
        .type           _ZN7cutlass13device_kernelIN5flash19enable_sm80_to_sm89INS1_16FlashAttnFwdSm80INS1_25CollectiveMainloopFwdSm80ILi4ELi1ELb0EN4cute5tupleIJNS5_1CILi128EEENS7_ILi64EEENS7_ILi96EEEEEELi96ENS_6half_tEfNS_4arch4Sm80ELb0ELb0ELb0ELb0ELb0ELb0ELb1ELb0EEENS1_21CollectiveEpilogueFwdINS6_IJS8_SA_S9_EEENS6_IJNS7_ILi1EEESI_SI_EEESC_SE_Li128ELb0ELb1ELb0ELb0EEENS1_19SingleTileSchedulerILb0ELb0ELb1ELi128EEEEEEEEEvNT_6ParamsE,@function
        .size           _ZN7cutlass13device_kernelIN5flash19enable_sm80_to_sm89INS1_16FlashAttnFwdSm80INS1_25CollectiveMainloopFwdSm80ILi4ELi1ELb0EN4cute5tupleIJNS5_1CILi128EEENS7_ILi64EEENS7_ILi96EEEEEELi96ENS_6half_tEfNS_4arch4Sm80ELb0ELb0ELb0ELb0ELb0ELb0ELb1ELb0EEENS1_21CollectiveEpilogueFwdINS6_IJS8_SA_S9_EEENS6_IJNS7_ILi1EEESI_SI_EEESC_SE_Li128ELb0ELb1ELb0ELb0EEENS1_19SingleTileSchedulerILb0ELb0ELb1ELi128EEEEEEEEEvNT_6ParamsE,(.L_x_27 - _ZN7cutlass13device_kernelIN5flash19enable_sm80_to_sm89INS1_16FlashAttnFwdSm80INS1_25CollectiveMainloopFwdSm80ILi4ELi1ELb0EN4cute5tupleIJNS5_1CILi128EEENS7_ILi64EEENS7_ILi96EEEEEELi96ENS_6half_tEfNS_4arch4Sm80ELb0ELb0ELb0ELb0ELb0ELb0ELb1ELb0EEENS1_21CollectiveEpilogueFwdINS6_IJS8_SA_S9_EEENS6_IJNS7_ILi1EEESI_SI_EEESC_SE_Li128ELb0ELb1ELb0ELb0EEENS1_19SingleTileSchedulerILb0ELb0ELb1ELi128EEEEEEEEEvNT_6ParamsE)
        .other          _ZN7cutlass13device_kernelIN5flash19enable_sm80_to_sm89INS1_16FlashAttnFwdSm80INS1_25CollectiveMainloopFwdSm80ILi4ELi1ELb0EN4cute5tupleIJNS5_1CILi128EEENS7_ILi64EEENS7_ILi96EEEEEELi96ENS_6half_tEfNS_4arch4Sm80ELb0ELb0ELb0ELb0ELb0ELb0ELb1ELb0EEENS1_21CollectiveEpilogueFwdINS6_IJS8_SA_S9_EEENS6_IJNS7_ILi1EEESI_SI_EEESC_SE_Li128ELb0ELb1ELb0ELb0EEENS1_19SingleTileSchedulerILb0ELb0ELb1ELi128EEEEEEEEEvNT_6ParamsE,@"STO_CUDA_ENTRY STV_DEFAULT"
_ZN7cutlass13device_kernelIN5flash19enable_sm80_to_sm89INS1_16FlashAttnFwdSm80INS1_25CollectiveMainloopFwdSm80ILi4ELi1ELb0EN4cute5tupleIJNS5_1CILi128EEENS7_ILi64EEENS7_ILi96EEEEEELi96ENS_6half_tEfNS_4arch4Sm80ELb0ELb0ELb0ELb0ELb0ELb0ELb1ELb0EEENS1_21CollectiveEpilogueFwdINS6_IJS8_SA_S9_EEENS6_IJNS7_ILi1EEESI_SI_EEESC_SE_Li128ELb0ELb1ELb0ELb0EEENS1_19SingleTileSchedulerILb0ELb0ELb1ELi128EEEEEEEEEvNT_6ParamsE:
[----:B------:R-:W-:Y:S01]  /*0000*/  LDC R1, c[0x0][0x37c] ;  /* 0x0000df00ff017b82 */ /* 0x000fe20000000800 */
[----:B------:R-:W-:Y:S05]  /*0010*/  EXIT ;  /* 0x000000000000794d */ /* 0x000fea0003800000 */
.L_x_9:
        /* <DEDUP_REMOVED lines=14> */
.L_x_27:


//--------------------- .text._ZN7cutlass13device_kernelIN5flash19enable_sm80_to_sm89INS1_16FlashAttnFwdSm80INS1_25CollectiveMainloopFwdSm80ILi4ELi1ELb0EN4cute5tupleIJNS5_1CILi128EEENS7_ILi64EEENS7_ILi96EEEEEELi96ENS_6half_tEfNS_4arch4Sm80ELb0ELb0ELb0ELb1ELb0ELb0ELb1ELb0EEENS1_21CollectiveEpilogueFwdINS6_IJS8_SA_S9_EEENS6_IJNS7_ILi1EEESI_SI_EEESC_SE_Li128ELb1ELb1ELb0ELb0EEENS1_19SingleTileSchedulerILb1ELb0ELb1ELi128EEEEEEEEEvNT_6ParamsE --------------------------
	.section	.text._ZN7cutlass13device_kernelIN5flash19enable_sm80_to_sm89INS1_16FlashAttnFwdSm80INS1_25CollectiveMainloopFwdSm80ILi4ELi1ELb0EN4cute5tupleIJNS5_1CILi128EEENS7_ILi64EEENS7_ILi96EEEEEELi96ENS_6half_tEfNS_4arch4Sm80ELb0ELb0ELb0ELb1ELb0ELb0ELb1ELb0EEENS1_21CollectiveEpilogueFwdINS6_IJS8_SA_S9_EEENS6_IJNS7_ILi1EEESI_SI_EEESC_SE_Li128ELb1ELb1ELb0ELb0EEENS1_19SingleTileSchedulerILb1ELb0ELb1ELi128EEEEEEEEEvNT_6ParamsE,"ax",@progbits
	.align	128
.text._ZN7cutlass13device_kernelIN5flash19enable_sm80_to_sm89INS1_16FlashAttnFwdSm80INS1_25CollectiveMainloopFwdSm80ILi4ELi1ELb0EN4cute5tupleIJNS5_1CILi128EEENS7_ILi64EEENS7_ILi96EEEEEELi96ENS_6half_tEfNS_4arch4Sm80ELb0ELb0ELb0ELb1ELb0ELb0ELb1ELb0EEENS1_21CollectiveEpilogueFwdINS6_IJS8_SA_S9_EEENS6_IJNS7_ILi1EEESI_SI_EEESC_SE_Li128ELb1ELb1ELb0ELb0EEENS1_19SingleTileSchedulerILb1ELb0ELb1ELi128EEEEEEEEEvNT_6ParamsE:
        .type           _ZN7cutlass13device_kernelIN5flash19enable_sm80_to_sm89INS1_16FlashAttnFwdSm80INS1_25CollectiveMainloopFwdSm80ILi4ELi1ELb0EN4cute5tupleIJNS5_1CILi128EEENS7_ILi64EEENS7_ILi96EEEEEELi96ENS_6half_tEfNS_4arch4Sm80ELb0ELb0ELb0ELb1ELb0ELb0ELb1ELb0EEENS1_21CollectiveEpilogueFwdINS6_IJS8_SA_S9_EEENS6_IJNS7_ILi1EEESI_SI_EEESC_SE_Li128ELb1ELb1ELb0ELb0EEENS1_19SingleTileSchedulerILb1ELb0ELb1ELi128EEEEEEEEEvNT_6ParamsE,@function
        .size           _ZN7cutlass13device_kernelIN5flash19enable_sm80_to_sm89INS1_16FlashAttnFwdSm80INS1_25CollectiveMainloopFwdSm80ILi4ELi1ELb0EN4cute5tupleIJNS5_1CILi128EEENS7_ILi64EEENS7_ILi96EEEEEELi96ENS_6half_tEfNS_4arch4Sm80ELb0ELb0ELb0ELb1ELb0ELb0ELb1ELb0EEENS1_21CollectiveEpilogueFwdINS6_IJS8_SA_S9_EEENS6_IJNS7_ILi1EEESI_SI_EEESC_SE_Li128ELb1ELb1ELb0ELb0EEENS1_19SingleTileSchedulerILb1ELb0ELb1ELi128EEEEEEEEEvNT_6ParamsE,(.L_x_28 - _ZN7cutlass13device_kernelIN5flash19enable_sm80_to_sm89INS1_16FlashAttnFwdSm80INS1_25CollectiveMainloopFwdSm80ILi4ELi1ELb0EN4cute5tupleIJNS5_1CILi128EEENS7_ILi64EEENS7_ILi96EEEEEELi96ENS_6half_tEfNS_4arch4Sm80ELb0ELb0ELb0ELb1ELb0ELb0ELb1ELb0EEENS1_21CollectiveEpilogueFwdINS6_IJS8_SA_S9_EEENS6_IJNS7_ILi1EEESI_SI_EEESC_SE_Li128ELb1ELb1ELb0ELb0EEENS1_19SingleTileSchedulerILb1ELb0ELb1ELi128EEEEEEEEEvNT_6ParamsE)
        .other          _ZN7cutlass13device_kernelIN5flash19enable_sm80_to_sm89INS1_16FlashAttnFwdSm80INS1_25CollectiveMainloopFwdSm80ILi4ELi1ELb0EN4cute5tupleIJNS5_1CILi128EEENS7_ILi64EEENS7_ILi96EEEEEELi96ENS_6half_tEfNS_4arch4Sm80ELb0ELb0ELb0ELb1ELb0ELb0ELb1ELb0EEENS1_21CollectiveEpilogueFwdINS6_IJS8_SA_S9_EEENS6_IJNS7_ILi1EEESI_SI_EEESC_SE_Li128ELb1ELb1ELb0ELb0EEENS1_19SingleTileSchedulerILb1ELb0ELb1ELi128EEEEEEEEEvNT_6ParamsE,@"STO_CUDA_ENTRY STV_DEFAULT"
_ZN7cutlass13device_kernelIN5flash19enable_sm80_to_sm89INS1_16FlashAttnFwdSm80INS1_25CollectiveMainloopFwdSm80ILi4ELi1ELb0EN4cute5tupleIJNS5_1CILi128EEENS7_ILi64EEENS7_ILi96EEEEEELi96ENS_6half_tEfNS_4arch4Sm80ELb0ELb0ELb0ELb1ELb0ELb0ELb1ELb0EEENS1_21CollectiveEpilogueFwdINS6_IJS8_SA_S9_EEENS6_IJNS7_ILi1EEESI_SI_EEESC_SE_Li128ELb1ELb1ELb0ELb0EEENS1_19SingleTileSchedulerILb1ELb0ELb1ELi128EEEEEEEEEvNT_6ParamsE:
[----:B------:R-:W-:Y:S01]  /*0000*/  LDC R1, c[0x0][0x37c] ;  /* 0x0000df00ff017b82 */ /* 0x000fe20000000800 */
[----:B------:R-:W-:Y:S05]  /*0010*/  EXIT ;  /* 0x000000000000794d */ /* 0x000fea0003800000 */
.L_x_10:
        /* <DEDUP_REMOVED lines=14> */
.L_x_28:


//--------------------- .text._ZN7cutlass13device_kernelIN5flash19enable_sm80_to_sm89INS1_16FlashAttnFwdSm80INS1_25CollectiveMainloopFwdSm80ILi4ELi1ELb0EN4cute5tupleIJNS5_1CILi128EEENS7_ILi64EEENS7_ILi96EEEEEELi96ENS_6half_tEfNS_4arch4Sm80ELb0ELb0ELb0ELb1ELb0ELb1ELb1ELb0EEENS1_21CollectiveEpilogueFwdINS6_IJS8_SA_S9_EEENS6_IJNS7_ILi1EEESI_SI_EEESC_SE_Li128ELb1ELb1ELb0ELb0EEENS1_19SingleTileSchedulerILb1ELb0ELb1ELi128EEEEEEEEEvNT_6ParamsE --------------------------
	.section	.text._ZN7cutlass13device_kernelIN5flash19enable_sm80_to_sm89INS1_16FlashAttnFwdSm80INS1_25CollectiveMainloopFwdSm80ILi4ELi1ELb0EN4cute5tupleIJNS5_1CILi128EEENS7_ILi64EEENS7_ILi96EEEEEELi96ENS_6half_tEfNS_4arch4Sm80ELb0ELb0ELb0ELb1ELb0ELb1ELb1ELb0EEENS1_21CollectiveEpilogueFwdINS6_IJS8_SA_S9_EEENS6_IJNS7_ILi1EEESI_SI_EEESC_SE_Li128ELb1ELb1ELb0ELb0EEENS1_19SingleTileSchedulerILb1ELb0ELb1ELi128EEEEEEEEEvNT_6ParamsE,"ax",@progbits
	.align	128
.text._ZN7cutlass13device_kernelIN5flash19enable_sm80_to_sm89INS1_16FlashAttnFwdSm80INS1_25CollectiveMainloopFwdSm80ILi4ELi1ELb0EN4cute5tupleIJNS5_1CILi128EEENS7_ILi64EEENS7_ILi96EEEEEELi96ENS_6half_tEfNS_4arch4Sm80ELb0ELb0ELb0ELb1ELb0ELb1ELb1ELb0EEENS1_21CollectiveEpilogueFwdINS6_IJS8_SA_S9_EEENS6_IJNS7_ILi1EEESI_SI_EEESC_SE_Li128ELb1ELb1ELb0ELb0EEENS1_19SingleTileSchedulerILb1ELb0ELb1ELi128EEEEEEEEEvNT_6ParamsE:
        .type           _ZN7cutlass13device_kernelIN5flash19enable_sm80_to_sm89INS1_16FlashAttnFwdSm80INS1_25CollectiveMainloopFwdSm80ILi4ELi1ELb0EN4cute5tupleIJNS5_1CILi128EEENS7_ILi64EEENS7_ILi96EEEEEELi96ENS_6half_tEfNS_4arch4Sm80ELb0ELb0ELb0ELb1ELb0ELb1ELb1ELb0EEENS1_21CollectiveEpilogueFwdINS6_IJS8_SA_S9_EEENS6_IJNS7_ILi1EEESI_SI_EEESC_SE_Li128ELb1ELb1ELb0ELb0EEENS1_19SingleTileSchedulerILb1ELb0ELb1ELi128EEEEEEEEEvNT_6ParamsE,@function
        .size           _ZN7cutlass13device_kernelIN5flash19enable_sm80_to_sm89INS1_16FlashAttnFwdSm80INS1_25CollectiveMainloopFwdSm80ILi4ELi1ELb0EN4cute5tupleIJNS5_1CILi128EEENS7_ILi64EEENS7_ILi96EEEEEELi96ENS_6half_tEfNS_4arch4Sm80ELb0ELb0ELb0ELb1ELb0ELb1ELb1ELb0EEENS1_21CollectiveEpilogueFwdINS6_IJS8_SA_S9_EEENS6_IJNS7_ILi1EEESI_SI_EEESC_SE_Li128ELb1ELb1ELb0ELb0EEENS1_19SingleTileSchedulerILb1ELb0ELb1ELi128EEEEEEEEEvNT_6ParamsE,(.L_x_29 - _ZN7cutlass13device_kernelIN5flash19enable_sm80_to_sm89INS1_16FlashAttnFwdSm80INS1_25CollectiveMainloopFwdSm80ILi4ELi1ELb0EN4cute5tupleIJNS5_1CILi128EEENS7_ILi64EEENS7_ILi96EEEEEELi96ENS_6half_tEfNS_4arch4Sm80ELb0ELb0ELb0ELb1ELb0ELb1ELb1ELb0EEENS1_21CollectiveEpilogueFwdINS6_IJS8_SA_S9_EEENS6_IJNS7_ILi1EEESI_SI_EEESC_SE_Li128ELb1ELb1ELb0ELb0EEENS1_19SingleTileSchedulerILb1ELb0ELb1ELi128EEEEEEEEEvNT_6ParamsE)
        .other          _ZN7cutlass13device_kernelIN5flash19enable_sm80_to_sm89INS1_16FlashAttnFwdSm80INS1_25CollectiveMainloopFwdSm80ILi4ELi1ELb0EN4cute5tupleIJNS5_1CILi128EEENS7_ILi64EEENS7_ILi96EEEEEELi96ENS_6half_tEfNS_4arch4Sm80ELb0ELb0ELb0ELb1ELb0ELb1ELb1ELb0EEENS1_21CollectiveEpilogueFwdINS6_IJS8_SA_S9_EEENS6_IJNS7_ILi1EEESI_SI_EEESC_SE_Li128ELb1ELb1ELb0ELb0EEENS1_19SingleTileSchedulerILb1ELb0ELb1ELi128EEEEEEEEEvNT_6ParamsE,@"STO_CUDA_ENTRY STV_DEFAULT"
_ZN7cutlass13device_kernelIN5flash19enable_sm80_to_sm89INS1_16FlashAttnFwdSm80INS1_25CollectiveMainloopFwdSm80ILi4ELi1ELb0EN4cute5tupleIJNS5_1CILi128EEENS7_ILi64EEENS7_ILi96EEEEEELi96ENS_6half_tEfNS_4arch4Sm80ELb0ELb0ELb0ELb1ELb0ELb1ELb1ELb0EEENS1_21CollectiveEpilogueFwdINS6_IJS8_SA_S9_EEENS6_IJNS7_ILi1EEESI_SI_EEESC_SE_Li128ELb1ELb1ELb0ELb0EEENS1_19SingleTileSchedulerILb1ELb0ELb1ELi128EEEEEEEEEvNT_6ParamsE:
[----:B------:R-:W-:Y:S01]  /*0000*/  LDC R1, c[0x0][0x37c] ;  /* 0x0000df00ff017b82 */ /* 0x000fe20000000800 */
[----:B------:R-:W-:Y:S05]  /*0010*/  EXIT ;  /* 0x000000000000794d */ /* 0x000fea0003800000 */
.L_x_11:
        /* <DEDUP_REMOVED lines=14> */
.L_x_29:


//--------------------- .text._ZN7cutlass13device_kernelIN5flash19enable_sm80_to_sm89INS1_16FlashAttnFwdSm80INS1_25CollectiveMainloopFwdSm80ILi4ELi1ELb0EN4cute5tupleIJNS5_1CILi128EEENS7_ILi48EEENS7_ILi96EEEEEELi96ENS_6half_tEfNS_4arch4Sm80ELb0ELb1ELb0ELb0ELb0ELb0ELb1ELb0EEENS1_21CollectiveEpilogueFwdINS6_IJS8_SA_S9_EEENS6_IJNS7_ILi1EEESI_SI_EEESC_SE_Li128ELb0ELb1ELb0ELb0EEENS1_19SingleTileSchedulerILb0ELb0ELb1ELi128EEEEEEEEEvNT_6ParamsE --------------------------
	.section	.text._ZN7cutlass13device_kernelIN5flash19enable_sm80_to_sm89INS1_16FlashAttnFwdSm80INS1_25CollectiveMainloopFwdSm80ILi4ELi1ELb0EN4cute5tupleIJNS5_1CILi128EEENS7_ILi48EEENS7_ILi96EEEEEELi96ENS_6half_tEfNS_4arch4Sm80ELb0ELb1ELb0ELb0ELb0ELb0ELb1ELb0EEENS1_21CollectiveEpilogueFwdINS6_IJS8_SA_S9_EEENS6_IJNS7_ILi1EEESI_SI_EEESC_SE_Li128ELb0ELb1ELb0ELb0EEENS1_19SingleTileSchedulerILb0ELb0ELb1ELi128EEEEEEEEEvNT_6ParamsE,"ax",@progbits
	.align	128
.text._ZN7cutlass13device_kernelIN5flash19enable_sm80_to_sm89INS1_16FlashAttnFwdSm80INS1_25CollectiveMainloopFwdSm80ILi4ELi1ELb0EN4cute5tupleIJNS5_1CILi128EEENS7_ILi48EEENS7_ILi96EEEEEELi96ENS_6half_tEfNS_4arch4Sm80ELb0ELb1ELb0ELb0ELb0ELb0ELb1ELb0EEENS1_21CollectiveEpilogueFwdINS6_IJS8_SA_S9_EEENS6_IJNS7_ILi1EEESI_SI_EEESC_SE_Li128ELb0ELb1ELb0ELb0EEENS1_19SingleTileSchedulerILb0ELb0ELb1ELi128EEEEEEEEEvNT_6ParamsE:
        .type           _ZN7cutlass13device_kernelIN5flash19enable_sm80_to_sm89INS1_16FlashAttnFwdSm80INS1_25CollectiveMainloopFwdSm80ILi4ELi1ELb0EN4cute5tupleIJNS5_1CILi128EEENS7_ILi48EEENS7_ILi96EEEEEELi96ENS_6half_tEfNS_4arch4Sm80ELb0ELb1ELb0ELb0ELb0ELb0ELb1ELb0EEENS1_21CollectiveEpilogueFwdINS6_IJS8_SA_S9_EEENS6_IJNS7_ILi1EEESI_SI_EEESC_SE_Li128ELb0ELb1ELb0ELb0EEENS1_19SingleTileSchedulerILb0ELb0ELb1ELi128EEEEEEEEEvNT_6ParamsE,@function
        .size           _ZN7cutlass13device_kernelIN5flash19enable_sm80_to_sm89INS1_16FlashAttnFwdSm80INS1_25CollectiveMainloopFwdSm80ILi4ELi1ELb0EN4cute5tupleIJNS5_1CILi128EEENS7_ILi48EEENS7_ILi96EEEEEELi96ENS_6half_tEfNS_4arch4Sm80ELb0ELb1ELb0ELb0ELb0ELb0ELb1ELb0EEENS1_21CollectiveEpilogueFwdINS6_IJS8_SA_S9_EEENS6_IJNS7_ILi1EEESI_SI_EEESC_SE_Li128ELb0ELb1ELb0ELb0EEENS1_19SingleTileSchedulerILb0ELb0ELb1ELi128EEEEEEEEEvNT_6ParamsE,(.L_x_30 - _ZN7cutlass13device_kernelIN5flash19enable_sm80_to_sm89INS1_16FlashAttnFwdSm80INS1_25CollectiveMainloopFwdSm80ILi4ELi1ELb0EN4cute5tupleIJNS5_1CILi128EEENS7_ILi48EEENS7_ILi96EEEEEELi96ENS_6half_tEfNS_4arch4Sm80ELb0ELb1ELb0ELb0ELb0ELb0ELb1ELb0EEENS1_21CollectiveEpilogueFwdINS6_IJS8_SA_S9_EEENS6_IJNS7_ILi1EEESI_SI_EEESC_SE_Li128ELb0ELb1ELb0ELb0EEENS1_19SingleTileSchedulerILb0ELb0ELb1ELi128EEEEEEEEEvNT_6ParamsE)
        .other          _ZN7cutlass13device_kernelIN5flash19enable_sm80_to_sm89INS1_16FlashAttnFwdSm80INS1_25CollectiveMainloopFwdSm80ILi4ELi1ELb0EN4cute5tupleIJNS5_1CILi128EEENS7_ILi48EEENS7_ILi96EEEEEELi96ENS_6half_tEfNS_4arch4Sm80ELb0ELb1ELb0ELb0ELb0ELb0ELb1ELb0EEENS1_21CollectiveEpilogueFwdINS6_IJS8_SA_S9_EEENS6_IJNS7_ILi1EEESI_SI_EEESC_SE_Li128ELb0ELb1ELb0ELb0EEENS1_19SingleTileSchedulerILb0ELb0ELb1ELi128EEEEEEEEEvNT_6ParamsE,@"STO_CUDA_ENTRY STV_DEFAULT"
_ZN7cutlass13device_kernelIN5flash19enable_sm80_to_sm89INS1_16FlashAttnFwdSm80INS1_25CollectiveMainloopFwdSm80ILi4ELi1ELb0EN4cute5tupleIJNS5_1CILi128EEENS7_ILi48EEENS7_ILi96EEEEEELi96ENS_6half_tEfNS_4arch4Sm80ELb0ELb1ELb0ELb0ELb0ELb0ELb1ELb0EEENS1_21CollectiveEpilogueFwdINS6_IJS8_SA_S9_EEENS6_IJNS7_ILi1EEESI_SI_EEESC_SE_Li128ELb0ELb1ELb0ELb0EEENS1_19SingleTileSchedulerILb0ELb0ELb1ELi128EEEEEEEEEvNT_6ParamsE:
[----:B------:R-:W-:Y:S01]  /*0000*/  LDC R1, c[0x0][0x37c] ;  /* 0x0000df00ff017b82 */ /* 0x000fe20000000800 */
[----:B------:R-:W-:Y:S05]  /*0010*/  EXIT ;  /* 0x000000000000794d */ /* 0x000fea0003800000 */
.L_x_12:
        /* <DEDUP_REMOVED lines=14> */
.L_x_30:


//--------------------- .text._ZN7cutlass13device_kernelIN5flash19enable_sm80_to_sm89INS1_16FlashAttnFwdSm80INS1_25CollectiveMainloopFwdSm80ILi4ELi1ELb0EN4cute5tupleIJNS5_1CILi128EEENS7_ILi48EEENS7_ILi96EEEEEELi96ENS_6half_tEfNS_4arch4Sm80ELb0ELb1ELb0ELb1ELb0ELb0ELb1ELb0EEENS1_21CollectiveEpilogueFwdINS6_IJS8_SA_S9_EEENS6_IJNS7_ILi1EEESI_SI_EEESC_SE_Li128ELb1ELb1ELb0ELb0EEENS1_19SingleTileSchedulerILb1ELb0ELb1ELi128EEEEEEEEEvNT_6ParamsE --------------------------
	.section	.text._ZN7cutlass13device_kernelIN5flash19enable_sm80_to_sm89INS1_16FlashAttnFwdSm80INS1_25CollectiveMainloopFwdSm80ILi4ELi1ELb0EN4cute5tupleIJNS5_1CILi128EEENS7_ILi48EEENS7_ILi96EEEEEELi96ENS_6half_tEfNS_4arch4Sm80ELb0ELb1ELb0ELb1ELb0ELb0ELb1ELb0EEENS1_21CollectiveEpilogueFwdINS6_IJS8_SA_S9_EEENS6_IJNS7_ILi1EEESI_SI_EEESC_SE_Li128ELb1ELb1ELb0ELb0EEENS1_19SingleTileSchedulerILb1ELb0ELb1ELi128EEEEEEEEEvNT_6ParamsE,"ax",@progbits
	.align	128
.text._ZN7cutlass13device_kernelIN5flash19enable_sm80_to_sm89INS1_16FlashAttnFwdSm80INS1_25CollectiveMainloopFwdSm80ILi4ELi1ELb0EN4cute5tupleIJNS5_1CILi128EEENS7_ILi48EEENS7_ILi96EEEEEELi96ENS_6half_tEfNS_4arch4Sm80ELb0ELb1ELb0ELb1ELb0ELb0ELb1ELb0EEENS1_21CollectiveEpilogueFwdINS6_IJS8_SA_S9_EEENS6_IJNS7_ILi1EEESI_SI_EEESC_SE_Li128ELb1ELb1ELb0ELb0EEENS1_19SingleTileSchedulerILb1ELb0ELb1ELi128EEEEEEEEEvNT_6ParamsE:
        .type           _ZN7cutlass13device_kernelIN5flash19enable_sm80_to_sm89INS1_16FlashAttnFwdSm80INS1_25CollectiveMainloopFwdSm80ILi4ELi1ELb0EN4cute5tupleIJNS5_1CILi128EEENS7_ILi48EEENS7_ILi96EEEEEELi96ENS_6half_tEfNS_4arch4Sm80ELb0ELb1ELb0ELb1ELb0ELb0ELb1ELb0EEENS1_21CollectiveEpilogueFwdINS6_IJS8_SA_S9_EEENS6_IJNS7_ILi1EEESI_SI_EEESC_SE_Li128ELb1ELb1ELb0ELb0EEENS1_19SingleTileSchedulerILb1ELb0ELb1ELi128EEEEEEEEEvNT_6ParamsE,@function
        .size           _ZN7cutlass13device_kernelIN5flash19enable_sm80_to_sm89INS1_16FlashAttnFwdSm80INS1_25CollectiveMainloopFwdSm80ILi4ELi1ELb0EN4cute5tupleIJNS5_1CILi128EEENS7_ILi48EEENS7_ILi96EEEEEELi96ENS_6half_tEfNS_4arch4Sm80ELb0ELb1ELb0ELb1ELb0ELb0ELb1ELb0EEENS1_21CollectiveEpilogueFwdINS6_IJS8_SA_S9_EEENS6_IJNS7_ILi1EEESI_SI_EEESC_SE_Li128ELb1ELb1ELb0ELb0EEENS1_19SingleTileSchedulerILb1ELb0ELb1ELi128EEEEEEEEEvNT_6ParamsE,(.L_x_31 - _ZN7cutlass13device_kernelIN5flash19enable_sm80_to_sm89INS1_16FlashAttnFwdSm80INS1_25CollectiveMainloopFwdSm80ILi4ELi1ELb0EN4cute5tupleIJNS5_1CILi128EEENS7_ILi48EEENS7_ILi96EEEEEELi96ENS_6half_tEfNS_4arch4Sm80ELb0ELb1ELb0ELb1ELb0ELb0ELb1ELb0EEENS1_21CollectiveEpilogueFwdINS6_IJS8_SA_S9_EEENS6_IJNS7_ILi1EEESI_SI_EEESC_SE_Li128ELb1ELb1ELb0ELb0EEENS1_19SingleTileSchedulerILb1ELb0ELb1ELi128EEEEEEEEEvNT_6ParamsE)
        .other          _ZN7cutlass13device_kernelIN5flash19enable_sm80_to_sm89INS1_16FlashAttnFwdSm80INS1_25CollectiveMainloopFwdSm80ILi4ELi1ELb0EN4cute5tupleIJNS5_1CILi128EEENS7_ILi48EEENS7_ILi96EEEEEELi96ENS_6half_tEfNS_4arch4Sm80ELb0ELb1ELb0ELb1ELb0ELb0ELb1ELb0EEENS1_21CollectiveEpilogueFwdINS6_IJS8_SA_S9_EEENS6_IJNS7_ILi1EEESI_SI_EEESC_SE_Li128ELb1ELb1ELb0ELb0EEENS1_19SingleTileSchedulerILb1ELb0ELb1ELi128EEEEEEEEEvNT_6ParamsE,@"STO_CUDA_ENTRY STV_DEFAULT"
_ZN7cutlass13device_kernelIN5flash19enable_sm80_to_sm89INS1_16FlashAttnFwdSm80INS1_25CollectiveMainloopFwdSm80ILi4ELi1ELb0EN4cute5tupleIJNS5_1CILi128EEENS7_ILi48EEENS7_ILi96EEEEEELi96ENS_6half_tEfNS_4arch4Sm80ELb0ELb1ELb0ELb1ELb0ELb0ELb1ELb0EEENS1_21CollectiveEpilogueFwdINS6_IJS8_SA_S9_EEENS6_IJNS7_ILi1EEESI_SI_EEESC_SE_Li128ELb1ELb1ELb0ELb0EEENS1_19SingleTileSchedulerILb1ELb0ELb1ELi128EEEEEEEEEvNT_6ParamsE:
[----:B------:R-:W-:Y:S01]  /*0000*/  LDC R1, c[0x0][0x37c] ;  /* 0x0000df00ff017b82 */ /* 0x000fe20000000800 */
[----:B------:R-:W-:Y:S05]  /*0010*/  EXIT ;  /* 0x000000000000794d */ /* 0x000fea0003800000 */
.L_x_13:
        /* <DEDUP_REMOVED lines=14> */
.L_x_31:


//--------------------- .text._ZN7cutlass13device_kernelIN5flash19enable_sm80_to_sm89INS1_16FlashAttnFwdSm80INS1_25CollectiveMainloopFwdSm80ILi4ELi1ELb0EN4cute5tupleIJNS5_1CILi128EEENS7_ILi48EEENS7_ILi96EEEEEELi96ENS_6half_tEfNS_4arch4Sm80ELb0ELb1ELb0ELb1ELb0ELb1ELb1ELb0EEENS1_21CollectiveEpilogueFwdINS6_IJS8_SA_S9_EEENS6_IJNS7_ILi1EEESI_SI_EEESC_SE_Li128ELb1ELb1ELb0ELb0EEENS1_19SingleTileSchedulerILb1ELb0ELb1ELi128EEEEEEEEEvNT_6ParamsE --------------------------
	.section	.text._ZN7cutlass13device_kernelIN5flash19enable_sm80_to_sm89INS1_16FlashAttnFwdSm80INS1_25CollectiveMainloopFwdSm80ILi4ELi1ELb0EN4cute5tupleIJNS5_1CILi128EEENS7_ILi48EEENS7_ILi96EEEEEELi96ENS_6half_tEfNS_4arch4Sm80ELb0ELb1ELb0ELb1ELb0ELb1ELb1ELb0EEENS1_21CollectiveEpilogueFwdINS6_IJS8_SA_S9_EEENS6_IJNS7_ILi1EEESI_SI_EEESC_SE_Li128ELb1ELb1ELb0ELb0EEENS1_19SingleTileSchedulerILb1ELb0ELb1ELi128EEEEEEEEEvNT_6ParamsE,"ax",@progbits
	.align	128
.text._ZN7cutlass13device_kernelIN5flash19enable_sm80_to_sm89INS1_16FlashAttnFwdSm80INS1_25CollectiveMainloopFwdSm80ILi4ELi1ELb0EN4cute5tupleIJNS5_1CILi128EEENS7_ILi48EEENS7_ILi96EEEEEELi96ENS_6half_tEfNS_4arch4Sm80ELb0ELb1ELb0ELb1ELb0ELb1ELb1ELb0EEENS1_21CollectiveEpilogueFwdINS6_IJS8_SA_S9_EEENS6_IJNS7_ILi1EEESI_SI_EEESC_SE_Li128ELb1ELb1ELb0ELb0EEENS1_19SingleTileSchedulerILb1ELb0ELb1ELi128EEEEEEEEEvNT_6ParamsE:
        .type           _ZN7cutlass13device_kernelIN5flash19enable_sm80_to_sm89INS1_16FlashAttnFwdSm80INS1_25CollectiveMainloopFwdSm80ILi4ELi1ELb0EN4cute5tupleIJNS5_1CILi128EEENS7_ILi48EEENS7_ILi96EEEEEELi96ENS_6half_tEfNS_4arch4Sm80ELb0ELb1ELb0ELb1ELb0ELb1ELb1ELb0EEENS1_21CollectiveEpilogueFwdINS6_IJS8_SA_S9_EEENS6_IJNS7_ILi1EEESI_SI_EEESC_SE_Li128ELb1ELb1ELb0ELb0EEENS1_19SingleTileSchedulerILb1ELb0ELb1ELi128EEEEEEEEEvNT_6ParamsE,@function
        .size           _ZN7cutlass13device_kernelIN5flash19enable_sm80_to_sm89INS1_16FlashAttnFwdSm80INS1_25CollectiveMainloopFwdSm80ILi4ELi1ELb0EN4cute5tupleIJNS5_1CILi128EEENS7_ILi48EEENS7_ILi96EEEEEELi96ENS_6half_tEfNS_4arch4Sm80ELb0ELb1ELb0ELb1ELb0ELb1ELb1ELb0EEENS1_21CollectiveEpilogueFwdINS6_IJS8_SA_S9_EEENS6_IJNS7_ILi1EEESI_SI_EEESC_SE_Li128ELb1ELb1ELb0ELb0EEENS1_19SingleTileSchedulerILb1ELb0ELb1ELi128EEEEEEEEEvNT_6ParamsE,(.L_x_32 - _ZN7cutlass13device_kernelIN5flash19enable_sm80_to_sm89INS1_16FlashAttnFwdSm80INS1_25CollectiveMainloopFwdSm80ILi4ELi1ELb0EN4cute5tupleIJNS5_1CILi128EEENS7_ILi48EEENS7_ILi96EEEEEELi96ENS_6half_tEfNS_4arch4Sm80ELb0ELb1ELb0ELb1ELb0ELb1ELb1ELb0EEENS1_21CollectiveEpilogueFwdINS6_IJS8_SA_S9_EEENS6_IJNS7_ILi1EEESI_SI_EEESC_SE_Li128ELb1ELb1ELb0ELb0EEENS1_19SingleTileSchedulerILb1ELb0ELb1ELi128EEEEEEEEEvNT_6ParamsE)
        .other          _ZN7cutlass13device_kernelIN5flash19enable_sm80_to_sm89INS1_16FlashAttnFwdSm80INS1_25CollectiveMainloopFwdSm80ILi4ELi1ELb0EN4cute5tupleIJNS5_1CILi128EEENS7_ILi48EEENS7_ILi96EEEEEELi96ENS_6half_tEfNS_4arch4Sm80ELb0ELb1ELb0ELb1ELb0ELb1ELb1ELb0EEENS1_21CollectiveEpilogueFwdINS6_IJS8_SA_S9_EEENS6_IJNS7_ILi1EEESI_SI_EEESC_SE_Li128ELb1ELb1ELb0ELb0EEENS1_19SingleTileSchedulerILb1ELb0ELb1ELi128EEEEEEEEEvNT_6ParamsE,@"STO_CUDA_ENTRY STV_DEFAULT"
_ZN7cutlass13device_kernelIN5flash19enable_sm80_to_sm89INS1_16FlashAttnFwdSm80INS1_25CollectiveMainloopFwdSm80ILi4ELi1ELb0EN4cute5tupleIJNS5_1CILi128EEENS7_ILi48EEENS7_ILi96EEEEEELi96ENS_6half_tEfNS_4arch4Sm80ELb0ELb1ELb0ELb1ELb0ELb1ELb1ELb0EEENS1_21CollectiveEpilogueFwdINS6_IJS8_SA_S9_EEENS6_IJNS7_ILi1EEESI_SI_EEESC_SE_Li128ELb1ELb1ELb0ELb0EEENS1_19SingleTileSchedulerILb1ELb0ELb1ELi128EEEEEEEEEvNT_6ParamsE:
[----:B------:R-:W-:Y:S01]  /*0000*/  LDC R1, c[0x0][0x37c] ;  /* 0x0000df00ff017b82 */ /* 0x000fe20000000800 */
[----:B------:R-:W-:Y:S05]  /*0010*/  EXIT ;  /* 0x000000000000794d */ /* 0x000fea0003800000 */
.L_x_14:
        /* <DEDUP_REMOVED lines=14> */
.L_x_32:


//--------------------- .text._ZN7cutlass13device_kernelIN5flash19enable_sm80_to_sm89INS1_16FlashAttnFwdSm80INS1_25CollectiveMainloopFwdSm80ILi4ELi1ELb0EN4cute5tupleIJNS5_1CILi128EEENS7_ILi64EEENS7_ILi96EEEEEELi96ENS_6half_tEfNS_4arch4Sm80ELb1ELb0ELb0ELb0ELb0ELb0ELb1ELb0EEENS1_21CollectiveEpilogueFwdINS6_IJS8_SA_S9_EEENS6_IJNS7_ILi1EEESI_SI_EEESC_SE_Li128ELb0ELb1ELb0ELb0EEENS1_30DynamicPersistentTileSchedulerILi128ELi128ELb0ELb1ELb0EEEEEEEEEvNT_6ParamsE --------------------------
	.section	.text._ZN7cutlass13device_kernelIN5flash19enable_sm80_to_sm89INS1_16FlashAttnFwdSm80INS1_25CollectiveMainloopFwdSm80ILi4ELi1ELb0EN4cute5tupleIJNS5_1CILi128EEENS7_ILi64EEENS7_ILi96EEEEEELi96ENS_6half_tEfNS_4arch4Sm80ELb1ELb0ELb0ELb0ELb0ELb0ELb1ELb0EEENS1_21CollectiveEpilogueFwdINS6_IJS8_SA_S9_EEENS6_IJNS7_ILi1EEESI_SI_EEESC_SE_Li128ELb0ELb1ELb0ELb0EEENS1_30DynamicPersistentTileSchedulerILi128ELi128ELb0ELb1ELb0EEEEEEEEEvNT_6ParamsE,"ax",@progbits
	.align	128
.text._ZN7cutlass13device_kernelIN5flash19enable_sm80_to_sm89INS1_16FlashAttnFwdSm80INS1_25CollectiveMainloopFwdSm80ILi4ELi1ELb0EN4cute5tupleIJNS5_1CILi128EEENS7_ILi64EEENS7_ILi96EEEEEELi96ENS_6half_tEfNS_4arch4Sm80ELb1ELb0ELb0ELb0ELb0ELb0ELb1ELb0EEENS1_21CollectiveEpilogueFwdINS6_IJS8_SA_S9_EEENS6_IJNS7_ILi1EEESI_SI_EEESC_SE_Li128ELb0ELb1ELb0ELb0EEENS1_30DynamicPersistentTileSchedulerILi128ELi128ELb0ELb1ELb0EEEEEEEEEvNT_6ParamsE:
        .type           _ZN7cutlass13device_kernelIN5flash19enable_sm80_to_sm89INS1_16FlashAttnFwdSm80INS1_25CollectiveMainloopFwdSm80ILi4ELi1ELb0EN4cute5tupleIJNS5_1CILi128EEENS7_ILi64EEENS7_ILi96EEEEEELi96ENS_6half_tEfNS_4arch4Sm80ELb1ELb0ELb0ELb0ELb0ELb0ELb1ELb0EEENS1_21CollectiveEpilogueFwdINS6_IJS8_SA_S9_EEENS6_IJNS7_ILi1EEESI_SI_EEESC_SE_Li128ELb0ELb1ELb0ELb0EEENS1_30DynamicPersistentTileSchedulerILi128ELi128ELb0ELb1ELb0EEEEEEEEEvNT_6ParamsE,@function
        .size           _ZN7cutlass13device_kernelIN5flash19enable_sm80_to_sm89INS1_16FlashAttnFwdSm80INS1_25CollectiveMainloopFwdSm80ILi4ELi1ELb0EN4cute5tupleIJNS5_1CILi128EEENS7_ILi64EEENS7_ILi96EEEEEELi96ENS_6half_tEfNS_4arch4Sm80ELb1ELb0ELb0ELb0ELb0ELb0ELb1ELb0EEENS1_21CollectiveEpilogueFwdINS6_IJS8_SA_S9_EEENS6_IJNS7_ILi1EEESI_SI_EEESC_SE_Li128ELb0ELb1ELb0ELb0EEENS1_30DynamicPersistentTileSchedulerILi128ELi128ELb0ELb1ELb0EEEEEEEEEvNT_6ParamsE,(.L_x_33 - _ZN7cutlass13device_kernelIN5flash19enable_sm80_to_sm89INS1_16FlashAttnFwdSm80INS1_25CollectiveMainloopFwdSm80ILi4ELi1ELb0EN4cute5tupleIJNS5_1CILi128EEENS7_ILi64EEENS7_ILi96EEEEEELi96ENS_6half_tEfNS_4arch4Sm80ELb1ELb0ELb0ELb0ELb0ELb0ELb1ELb0EEENS1_21CollectiveEpilogueFwdINS6_IJS8_SA_S9_EEENS6_IJNS7_ILi1EEESI_SI_EEESC_SE_Li128ELb0ELb1ELb0ELb0EEENS1_30DynamicPersistentTileSchedulerILi128ELi128ELb0ELb1ELb0EEEEEEEEEvNT_6ParamsE)
        .other          _ZN7cutlass13device_kernelIN5flash19enable_sm80_to_sm89INS1_16FlashAttnFwdSm80INS1_25CollectiveMainloopFwdSm80ILi4ELi1ELb0EN4cute5tupleIJNS5_1CILi128EEENS7_ILi64EEENS7_ILi96EEEEEELi96ENS_6half_tEfNS_4arch4Sm80ELb1ELb0ELb0ELb0ELb0ELb0ELb1ELb0EEENS1_21CollectiveEpilogueFwdINS6_IJS8_SA_S9_EEENS6_IJNS7_ILi1EEESI_SI_EEESC_SE_Li128ELb0ELb1ELb0ELb0EEENS1_30DynamicPersistentTileSchedulerILi128ELi128ELb0ELb1ELb0EEEEEEEEEvNT_6ParamsE,@"STO_CUDA_ENTRY STV_DEFAULT"
_ZN7cutlass13device_kernelIN5flash19enable_sm80_to_sm89INS1_16FlashAttnFwdSm80INS1_25CollectiveMainloopFwdSm80ILi4ELi1ELb0EN4cute5tupleIJNS5_1CILi128EEENS7_ILi64EEENS7_ILi96EEEEEELi96ENS_6half_tEfNS_4arch4Sm80ELb1ELb0ELb0ELb0ELb0ELb0ELb1ELb0EEENS1_21CollectiveEpilogueFwdINS6_IJS8_SA_S9_EEENS6_IJNS7_ILi1EEESI_SI_EEESC_SE_Li128ELb0ELb1ELb0ELb0EEENS1_30DynamicPersistentTileSchedulerILi128ELi128ELb0ELb1ELb0EEEEEEEEEvNT_6ParamsE:
[----:B------:R-:W-:Y:S01]  /*0000*/  LDC R1, c[0x0][0x37c] ;  /* 0x0000df00ff017b82 */ /* 0x000fe20000000800 */
[----:B------:R-:W-:Y:S05]  /*0010*/  EXIT ;  /* 0x000000000000794d */ /* 0x000fea0003800000 */
.L_x_15:
        /* <DEDUP_REMOVED lines=14> */
.L_x_33:


//--------------------- .text._ZN7cutlass13device_kernelIN5flash19enable_sm80_to_sm89INS1_16FlashAttnFwdSm80INS1_25CollectiveMainloopFwdSm80ILi4ELi1ELb0EN4cute5tupleIJNS5_1CILi128EEENS7_ILi64EEENS7_ILi96EEEEEELi96ENS_6half_tEfNS_4arch4Sm80ELb1ELb0ELb0ELb1ELb0ELb0ELb1ELb0EEENS1_21CollectiveEpilogueFwdINS6_IJS8_SA_S9_EEENS6_IJNS7_ILi1EEESI_SI_EEESC_SE_Li128ELb1ELb1ELb0ELb0EEENS1_19SingleTileSchedulerILb1ELb0ELb1ELi128EEEEEEEEEvNT_6ParamsE --------------------------
	.section	.text._ZN7cutlass13device_kernelIN5flash19enable_sm80_to_sm89INS1_16FlashAttnFwdSm80INS1_25CollectiveMainloopFwdSm80ILi4ELi1ELb0EN4cute5tupleIJNS5_1CILi128EEENS7_ILi64EEENS7_ILi96EEEEEELi96ENS_6half_tEfNS_4arch4Sm80ELb1ELb0ELb0ELb1ELb0ELb0ELb1ELb0EEENS1_21CollectiveEpilogueFwdINS6_IJS8_SA_S9_EEENS6_IJNS7_ILi1EEESI_SI_EEESC_SE_Li128ELb1ELb1ELb0ELb0EEENS1_19SingleTileSchedulerILb1ELb0ELb1ELi128EEEEEEEEEvNT_6ParamsE,"ax",@progbits
	.align	128
.text._ZN7cutlass13device_kernelIN5flash19enable_sm80_to_sm89INS1_16FlashAttnFwdSm80INS1_25CollectiveMainloopFwdSm80ILi4ELi1ELb0EN4cute5tupleIJNS5_1CILi128EEENS7_ILi64EEENS7_ILi96EEEEEELi96ENS_6half_tEfNS_4arch4Sm80ELb1ELb0ELb0ELb1ELb0ELb0ELb1ELb0EEENS1_21CollectiveEpilogueFwdINS6_IJS8_SA_S9_EEENS6_IJNS7_ILi1EEESI_SI_EEESC_SE_Li128ELb1ELb1ELb0ELb0EEENS1_19SingleTileSchedulerILb1ELb0ELb1ELi128EEEEEEEEEvNT_6ParamsE:
        .type           _ZN7cutlass13device_kernelIN5flash19enable_sm80_to_sm89INS1_16FlashAttnFwdSm80INS1_25CollectiveMainloopFwdSm80ILi4ELi1ELb0EN4cute5tupleIJNS5_1CILi128EEENS7_ILi64EEENS7_ILi96EEEEEELi96ENS_6half_tEfNS_4arch4Sm80ELb1ELb0ELb0ELb1ELb0ELb0ELb1ELb0EEENS1_21CollectiveEpilogueFwdINS6_IJS8_SA_S9_EEENS6_IJNS7_ILi1EEESI_SI_EEESC_SE_Li128ELb1ELb1ELb0ELb0EEENS1_19SingleTileSchedulerILb1ELb0ELb1ELi128EEEEEEEEEvNT_6ParamsE,@function
        .size           _ZN7cutlass13device_kernelIN5flash19enable_sm80_to_sm89INS1_16FlashAttnFwdSm80INS1_25CollectiveMainloopFwdSm80ILi4ELi1ELb0EN4cute5tupleIJNS5_1CILi128EEENS7_ILi64EEENS7_ILi96EEEEEELi96ENS_6half_tEfNS_4arch4Sm80ELb1ELb0ELb0ELb1ELb0ELb0ELb1ELb0EEENS1_21CollectiveEpilogueFwdINS6_IJS8_SA_S9_EEENS6_IJNS7_ILi1EEESI_SI_EEESC_SE_Li128ELb1ELb1ELb0ELb0EEENS1_19SingleTileSchedulerILb1ELb0ELb1ELi128EEEEEEEEEvNT_6ParamsE,(.L_x_34 - _ZN7cutlass13device_kernelIN5flash19enable_sm80_to_sm89INS1_16FlashAttnFwdSm80INS1_25CollectiveMainloopFwdSm80ILi4ELi1ELb0EN4cute5tupleIJNS5_1CILi128EEENS7_ILi64EEENS7_ILi96EEEEEELi96ENS_6half_tEfNS_4arch4Sm80ELb1ELb0ELb0ELb1ELb0ELb0ELb1ELb0EEENS1_21CollectiveEpilogueFwdINS6_IJS8_SA_S9_EEENS6_IJNS7_ILi1EEESI_SI_EEESC_SE_Li128ELb1ELb1ELb0ELb0EEENS1_19SingleTileSchedulerILb1ELb0ELb1ELi128EEEEEEEEEvNT_6ParamsE)
        .other          _ZN7cutlass13device_kernelIN5flash19enable_sm80_to_sm89INS1_16FlashAttnFwdSm80INS1_25CollectiveMainloopFwdSm80ILi4ELi1ELb0EN4cute5tupleIJNS5_1CILi128EEENS7_ILi64EEENS7_ILi96EEEEEELi96ENS_6half_tEfNS_4arch4Sm80ELb1ELb0ELb0ELb1ELb0ELb0ELb1ELb0EEENS1_21CollectiveEpilogueFwdINS6_IJS8_SA_S9_EEENS6_IJNS7_ILi1EEESI_SI_EEESC_SE_Li128ELb1ELb1ELb0ELb0EEENS1_19SingleTileSchedulerILb1ELb0ELb1ELi128EEEEEEEEEvNT_6ParamsE,@"STO_CUDA_ENTRY STV_DEFAULT"
_ZN7cutlass13device_kernelIN5flash19enable_sm80_to_sm89INS1_16FlashAttnFwdSm80INS1_25CollectiveMainloopFwdSm80ILi4ELi1ELb0EN4cute5tupleIJNS5_1CILi128EEENS7_ILi64EEENS7_ILi96EEEEEELi96ENS_6half_tEfNS_4arch4Sm80ELb1ELb0ELb0ELb1ELb0ELb0ELb1ELb0EEENS1_21CollectiveEpilogueFwdINS6_IJS8_SA_S9_EEENS6_IJNS7_ILi1EEESI_SI_EEESC_SE_Li128ELb1ELb1ELb0ELb0EEENS1_19SingleTileSchedulerILb1ELb0ELb1ELi128EEEEEEEEEvNT_6ParamsE:
[----:B------:R-:W-:Y:S01]  /*0000*/  LDC R1, c[0x0][0x37c] ;  /* 0x0000df00ff017b82 */ /* 0x000fe20000000800 */
[----:B------:R-:W-:Y:S05]  /*0010*/  EXIT ;  /* 0x000000000000794d */ /* 0x000fea0003800000 */
.L_x_16:
        /* <DEDUP_REMOVED lines=14> */
.L_x_34:


//--------------------- .text._ZN7cutlass13device_kernelIN5flash19enable_sm80_to_sm89INS1_16FlashAttnFwdSm80INS1_25CollectiveMainloopFwdSm80ILi4ELi1ELb0EN4cute5tupleIJNS5_1CILi128EEENS7_ILi64EEENS7_ILi96EEEEEELi96ENS_6half_tEfNS_4arch4Sm80ELb1ELb0ELb0ELb1ELb0ELb1ELb1ELb0EEENS1_21CollectiveEpilogueFwdINS6_IJS8_SA_S9_EEENS6_IJNS7_ILi1EEESI_SI_EEESC_SE_Li128ELb1ELb1ELb0ELb0EEENS1_19SingleTileSchedulerILb1ELb0ELb1ELi128EEEEEEEEEvNT_6ParamsE --------------------------
	.section	.text._ZN7cutlass13device_kernelIN5flash19enable_sm80_to_sm89INS1_16FlashAttnFwdSm80INS1_25CollectiveMainloopFwdSm80ILi4ELi1ELb0EN4cute5tupleIJNS5_1CILi128EEENS7_ILi64EEENS7_ILi96EEEEEELi96ENS_6half_tEfNS_4arch4Sm80ELb1ELb0ELb0ELb1ELb0ELb1ELb1ELb0EEENS1_21CollectiveEpilogueFwdINS6_IJS8_SA_S9_EEENS6_IJNS7_ILi1EEESI_SI_EEESC_SE_Li128ELb1ELb1ELb0ELb0EEENS1_19SingleTileSchedulerILb1ELb0ELb1ELi128EEEEEEEEEvNT_6ParamsE,"ax",@progbits
	.align	128
.text._ZN7cutlass13device_kernelIN5flash19enable_sm80_to_sm89INS1_16FlashAttnFwdSm80INS1_25CollectiveMainloopFwdSm80ILi4ELi1ELb0EN4cute5tupleIJNS5_1CILi128EEENS7_ILi64EEENS7_ILi96EEEEEELi96ENS_6half_tEfNS_4arch4Sm80ELb1ELb0ELb0ELb1ELb0ELb1ELb1ELb0EEENS1_21CollectiveEpilogueFwdINS6_IJS8_SA_S9_EEENS6_IJNS7_ILi1EEESI_SI_EEESC_SE_Li128ELb1ELb1ELb0ELb0EEENS1_19SingleTileSchedulerILb1ELb0ELb1ELi128EEEEEEEEEvNT_6ParamsE:
        .type           _ZN7cutlass13device_kernelIN5flash19enable_sm80_to_sm89INS1_16FlashAttnFwdSm80INS1_25CollectiveMainloopFwdSm80ILi4ELi1ELb0EN4cute5tupleIJNS5_1CILi128EEENS7_ILi64EEENS7_ILi96EEEEEELi96ENS_6half_tEfNS_4arch4Sm80ELb1ELb0ELb0ELb1ELb0ELb1ELb1ELb0EEENS1_21CollectiveEpilogueFwdINS6_IJS8_SA_S9_EEENS6_IJNS7_ILi1EEESI_SI_EEESC_SE_Li128ELb1ELb1ELb0ELb0EEENS1_19SingleTileSchedulerILb1ELb0ELb1ELi128EEEEEEEEEvNT_6ParamsE,@function
        .size           _ZN7cutlass13device_kernelIN5flash19enable_sm80_to_sm89INS1_16FlashAttnFwdSm80INS1_25CollectiveMainloopFwdSm80ILi4ELi1ELb0EN4cute5tupleIJNS5_1CILi128EEENS7_ILi64EEENS7_ILi96EEEEEELi96ENS_6half_tEfNS_4arch4Sm80ELb1ELb0ELb0ELb1ELb0ELb1ELb1ELb0EEENS1_21CollectiveEpilogueFwdINS6_IJS8_SA_S9_EEENS6_IJNS7_ILi1EEESI_SI_EEESC_SE_Li128ELb1ELb1ELb0ELb0EEENS1_19SingleTileSchedulerILb1ELb0ELb1ELi128EEEEEEEEEvNT_6ParamsE,(.L_x_35 - _ZN7cutlass13device_kernelIN5flash19enable_sm80_to_sm89INS1_16FlashAttnFwdSm80INS1_25CollectiveMainloopFwdSm80ILi4ELi1ELb0EN4cute5tupleIJNS5_1CILi128EEENS7_ILi64EEENS7_ILi96EEEEEELi96ENS_6half_tEfNS_4arch4Sm80ELb1ELb0ELb0ELb1ELb0ELb1ELb1ELb0EEENS1_21CollectiveEpilogueFwdINS6_IJS8_SA_S9_EEENS6_IJNS7_ILi1EEESI_SI_EEESC_SE_Li128ELb1ELb1ELb0ELb0EEENS1_19SingleTileSchedulerILb1ELb0ELb1ELi128EEEEEEEEEvNT_6ParamsE)
        .other          _ZN7cutlass13device_kernelIN5flash19enable_sm80_to_sm89INS1_16FlashAttnFwdSm80INS1_25CollectiveMainloopFwdSm80ILi4ELi1ELb0EN4cute5tupleIJNS5_1CILi128EEENS7_ILi64EEENS7_ILi96EEEEEELi96ENS_6half_tEfNS_4arch4Sm80ELb1ELb0ELb0ELb1ELb0ELb1ELb1ELb0EEENS1_21CollectiveEpilogueFwdINS6_IJS8_SA_S9_EEENS6_IJNS7_ILi1EEESI_SI_EEESC_SE_Li128ELb1ELb1ELb0ELb0EEENS1_19SingleTileSchedulerILb1ELb0ELb1ELi128EEEEEEEEEvNT_6ParamsE,@"STO_CUDA_ENTRY STV_DEFAULT"
_ZN7cutlass13device_kernelIN5flash19enable_sm80_to_sm89INS1_16FlashAttnFwdSm80INS1_25CollectiveMainloopFwdSm80ILi4ELi1ELb0EN4cute5tupleIJNS5_1CILi128EEENS7_ILi64EEENS7_ILi96EEEEEELi96ENS_6half_tEfNS_4arch4Sm80ELb1ELb0ELb0ELb1ELb0ELb1ELb1ELb0EEENS1_21CollectiveEpilogueFwdINS6_IJS8_SA_S9_EEENS6_IJNS7_ILi1EEESI_SI_EEESC_SE_Li128ELb1ELb1ELb0ELb0EEENS1_19SingleTileSchedulerILb1ELb0ELb1ELi128EEEEEEEEEvNT_6ParamsE:
[----:B------:R-:W-:Y:S01]  /*0000*/  LDC R1, c[0x0][0x37c] ;  /* 0x0000df00ff017b82 */ /* 0x000fe20000000800 */
[----:B------:R-:W-:Y:S05]  /*0010*/  EXIT ;  /* 0x000000000000794d */ /* 0x000fea0003800000 */
.L_x_17:
        /* <DEDUP_REMOVED lines=14> */
.L_x_35:


//--------------------- .nv.shared.reserved.0     --------------------------
	.section	.nv.shared.reserved.0,"aw",@nobits
	.weak		__nv_reservedSMEM_offset_0_alias
	.size		__nv_reservedSMEM_offset_0_alias, 0, 64
	.other		__nv_reservedSMEM_offset_0_alias,@"STO_CUDA_RESERVED_SHARED STV_DEFAULT"
__nv_reservedSMEM_offset_0_alias:
	.zero		0
	.zero		64


//--------------------- .nv.global                --------------------------
	.section	.nv.global,"aw",@nobits
.nv.global:
	.type		_ZN76_INTERNAL_5b947126_40_flash_fwd_hdim96_fp16_softcapall_sm80_cu_f3e6f9ee_37814cute1_E,@object
	.size		_ZN76_INTERNAL_5b947126_40_flash_fwd_hdim96_fp16_softcapall_sm80_cu_f3e6f9ee_37814cute1_E,(_ZN76_INTERNAL_5b947126_40_flash_fwd_hdim96_fp16_softcapall_sm80_cu_f3e6f9ee_37814cuda3std3__45__cpo6cbeginE - _ZN76_INTERNAL_5b947126_40_flash_fwd_hdim96_fp16_softcapall_sm80_cu_f3e6f9ee_37814cute1_E)
_ZN76_INTERNAL_5b947126_40_flash_fwd_hdim96_fp16_softcapall_sm80_cu_f3e6f9ee_37814cute1_E:
	.zero		1
	.type		_ZN76_INTERNAL_5b947126_40_flash_fwd_hdim96_fp16_softcapall_sm80_cu_f3e6f9ee_37814cuda3std3__45__cpo6cbeginE,@object
	.size		_ZN76_INTERNAL_5b947126_40_flash_fwd_hdim96_fp16_softcapall_sm80_cu_f3e6f9ee_37814cuda3std3__45__cpo6cbeginE,(_ZN76_INTERNAL_5b947126_40_flash_fwd_hdim96_fp16_softcapall_sm80_cu_f3e6f9ee_37814cuda3std3__48in_placeE - _ZN76_INTERNAL_5b947126_40_flash_fwd_hdim96_fp16_softcapall_sm80_cu_f3e6f9ee_37814cuda3std3__45__cpo6cbeginE)
_ZN76_INTERNAL_5b947126_40_flash_fwd_hdim96_fp16_softcapall_sm80_cu_f3e6f9ee_37814cuda3std3__45__cpo6cbeginE:
	.zero		1
	.type		_ZN76_INTERNAL_5b947126_40_flash_fwd_hdim96_fp16_softcapall_sm80_cu_f3e6f9ee_37814cuda3std3__48in_placeE,@object
	.size		_ZN76_INTERNAL_5b947126_40_flash_fwd_hdim96_fp16_softcapall_sm80_cu_f3e6f9ee_37814cuda3std3__48in_placeE,(_ZN76_INTERNAL_5b947126_40_flash_fwd_hdim96_fp16_softcapall_sm80_cu_f3e6f9ee_37814cuda3std6ranges3__45__cpo9iter_moveE - _ZN76_INTERNAL_5b947126_40_flash_fwd_hdim96_fp16_softcapall_sm80_cu_f3e6f9ee_37814cuda3std3__48in_placeE)
_ZN76_INTERNAL_5b947126_40_flash_fwd_hdim96_fp16_softcapall_sm80_cu_f3e6f9ee_37814cuda3std3__48in_placeE:
	.zero		1
	.type		_ZN76_INTERNAL_5b947126_40_flash_fwd_hdim96_fp16_softcapall_sm80_cu_f3e6f9ee_37814cuda3std6ranges3__45__cpo9iter_moveE,@object
	.size		_ZN76_INTERNAL_5b947126_40_flash_fwd_hdim96_fp16_softcapall_sm80_cu_f3e6f9ee_37814cuda3std6ranges3__45__cpo9iter_moveE,(_ZN76_INTERNAL_5b947126_40_flash_fwd_hdim96_fp16_softcapall_sm80_cu_f3e6f9ee_37814cuda3std3__45__cpo5beginE - _ZN76_INTERNAL_5b947126_40_flash_fwd_hdim96_fp16_softcapall_sm80_cu_f3e6f9ee_37814cuda3std6ranges3__45__cpo9iter_moveE)
_ZN76_INTERNAL_5b947126_40_flash_fwd_hdim96_fp16_softcapall_sm80_cu_f3e6f9ee_37814cuda3std6ranges3__45__cpo9iter_moveE:
	.zero		1
	.type		_ZN76_INTERNAL_5b947126_40_flash_fwd_hdim96_fp16_softcapall_sm80_cu_f3e6f9ee_37814cuda3std3__45__cpo5beginE,@object
	.size		_ZN76_INTERNAL_5b947126_40_flash_fwd_hdim96_fp16_softcapall_sm80_cu_f3e6f9ee_37814cuda3std3__45__cpo5beginE,(_ZN76_INTERNAL_5b947126_40_flash_fwd_hdim96_fp16_softcapall_sm80_cu_f3e6f9ee_37814cuda3std3__478_GLOBAL__N__5b947126_40_flash_fwd_hdim96_fp16_softcapall_sm80_cu_f3e6f9ee_37816ignoreE - _ZN76_INTERNAL_5b947126_40_flash_fwd_hdim96_fp16_softcapall_sm80_cu_f3e6f9ee_37814cuda3std3__45__cpo5beginE)
_ZN76_INTERNAL_5b947126_40_flash_fwd_hdim96_fp16_softcapall_sm80_cu_f3e6f9ee_37814cuda3std3__45__cpo5beginE:
	.zero		1
	.type		_ZN76_INTERNAL_5b947126_40_flash_fwd_hdim96_fp16_softcapall_sm80_cu_f3e6f9ee_37814cuda3std3__478_GLOBAL__N__5b947126_40_flash_fwd_hdim96_fp16_softcapall_sm80_cu_f3e6f9ee_37816ignoreE,@object
	.size		_ZN76_INTERNAL_5b947126_40_flash_fwd_hdim96_fp16_softcapall_sm80_cu_f3e6f9ee_37814cuda3std3__478_GLOBAL__N__5b947126_40_flash_fwd_hdim96_fp16_softcapall_sm80_cu_f3e6f9ee_37816ignoreE,(_ZN76_INTERNAL_5b947126_40_flash_fwd_hdim96_fp16_softcapall_sm80_cu_f3e6f9ee_37814cute7productE - _ZN76_INTERNAL_5b947126_40_flash_fwd_hdim96_fp16_softcapall_sm80_cu_f3e6f9ee_37814cuda3std3__478_GLOBAL__N__5b947126_40_flash_fwd_hdim96_fp16_softcapall_sm80_cu_f3e6f9ee_37816ignoreE)
_ZN76_INTERNAL_5b947126_40_flash_fwd_hdim96_fp16_softcapall_sm80_cu_f3e6f9ee_37814cuda3std3__478_GLOBAL__N__5b947126_40_flash_fwd_hdim96_fp16_softcapall_sm80_cu_f3e6f9ee_37816ignoreE:
	.zero		1
	.type		_ZN76_INTERNAL_5b947126_40_flash_fwd_hdim96_fp16_softcapall_sm80_cu_f3e6f9ee_37814cute7productE,@object
	.size		_ZN76_INTERNAL_5b947126_40_flash_fwd_hdim96_fp16_softcapall_sm80_cu_f3e6f9ee_37814cute7productE,(_ZN76_INTERNAL_5b947126_40_flash_fwd_hdim96_fp16_softcapall_sm80_cu_f3e6f9ee_37814cuda3std3__45__cpo3endE - _ZN76_INTERNAL_5b947126_40_flash_fwd_hdim96_fp16_softcapall_sm80_cu_f3e6f9ee_37814cute7productE)
_ZN76_INTERNAL_5b947126_40_flash_fwd_hdim96_fp16_softcapall_sm80_cu_f3e6f9ee_37814cute7productE:
	.zero		1
	.type		_ZN76_INTERNAL_5b947126_40_flash_fwd_hdim96_fp16_softcapall_sm80_cu_f3e6f9ee_37814cuda3std3__45__cpo3endE,@object
	.size		_ZN76_INTERNAL_5b947126_40_flash_fwd_hdim96_fp16_softcapall_sm80_cu_f3e6f9ee_37814cuda3std3__45__cpo3endE,(_ZN76_INTERNAL_5b947126_40_flash_fwd_hdim96_fp16_softcapall_sm80_cu_f3e6f9ee_37814cuda3std3__419piecewise_constructE - _ZN76_INTERNAL_5b947126_40_flash_fwd_hdim96_fp16_softcapall_sm80_cu_f3e6f9ee_37814cuda3std3__45__cpo3endE)
_ZN76_INTERNAL_5b947126_40_flash_fwd_hdim96_fp16_softcapall_sm80_cu_f3e6f9ee_37814cuda3std3__45__cpo3endE:
	.zero		1
	.type		_ZN76_INTERNAL_5b947126_40_flash_fwd_hdim96_fp16_softcapall_sm80_cu_f3e6f9ee_37814cuda3std3__419piecewise_constructE,@object
	.size		_ZN76_INTERNAL_5b947126_40_flash_fwd_hdim96_fp16_softcapall_sm80_cu_f3e6f9ee_37814cuda3std3__419piecewise_constructE,(_ZN76_INTERNAL_5b947126_40_flash_fwd_hdim96_fp16_softcapall_sm80_cu_f3e6f9ee_37814cuda3std3__45__cpo4cendE - _ZN76_INTERNAL_5b947126_40_flash_fwd_hdim96_fp16_softcapall_sm80_cu_f3e6f9ee_37814cuda3std3__419piecewise_constructE)
_ZN76_INTERNAL_5b947126_40_flash_fwd_hdim96_fp16_softcapall_sm80_cu_f3e6f9ee_37814cuda3std3__419piecewise_constructE:
	.zero		1
	.type		_ZN76_INTERNAL_5b947126_40_flash_fwd_hdim96_fp16_softcapall_sm80_cu_f3e6f9ee_37814cuda3std3__45__cpo4cendE,@object
	.size		_ZN76_INTERNAL_5b947126_40_flash_fwd_hdim96_fp16_softcapall_sm80_cu_f3e6f9ee_37814cuda3std3__45__cpo4cendE,(_ZN76_INTERNAL_5b947126_40_flash_fwd_hdim96_fp16_softcapall_sm80_cu_f3e6f9ee_37814cuda3std6ranges3__45__cpo4swapE - _ZN76_INTERNAL_5b947126_40_flash_fwd_hdim96_fp16_softcapall_sm80_cu_f3e6f9ee_37814cuda3std3__45__cpo4cendE)
_ZN76_INTERNAL_5b947126_40_flash_fwd_hdim96_fp16_softcapall_sm80_cu_f3e6f9ee_37814cuda3std3__45__cpo4cendE:
	.zero		1
	.type		_ZN76_INTERNAL_5b947126_40_flash_fwd_hdim96_fp16_softcapall_sm80_cu_f3e6f9ee_37814cuda3std6ranges3__45__cpo4swapE,@object
	.size		_ZN76_INTERNAL_5b947126_40_flash_fwd_hdim96_fp16_softcapall_sm80_cu_f3e6f9ee_37814cuda3std6ranges3__45__cpo4swapE,(.L_7 - _ZN76_INTERNAL_5b947126_40_flash_fwd_hdim96_fp16_softcapall_sm80_cu_f3e6f9ee_37814cuda3std6ranges3__45__cpo4swapE)
_ZN76_INTERNAL_5b947126_40_flash_fwd_hdim96_fp16_softcapall_sm80_cu_f3e6f9ee_37814cuda3std6ranges3__45__cpo4swapE:
	.zero		1
.L_7:


//--------------------- .nv.constant0._ZN7cutlass13device_kernelIN5flash19enable_sm80_to_sm89INS1_16FlashAttnFwdSm80INS1_25CollectiveMainloopFwdSm80ILi4ELi1ELb0EN4cute5tupleIJNS5_1CILi128EEENS7_ILi64EEENS7_ILi96EEEEEELi96ENS_6half_tEfNS_4arch4Sm80ELb0ELb0ELb1ELb0ELb0ELb0ELb1ELb0EEENS1_21CollectiveEpilogueFwdINS6_IJS8_SA_S9_EEENS6_IJNS7_ILi1EEESI_SI_EEESC_SE_Li128ELb0ELb1ELb0ELb0EEENS1_19SingleTileSchedulerILb0ELb0ELb1ELi128EEEEEEEEEvNT_6ParamsE --------------------------
	.section	.nv.constant0._ZN7cutlass13device_kernelIN5flash19enable_sm80_to_sm89INS1_16FlashAttnFwdSm80INS1_25CollectiveMainloopFwdSm80ILi4ELi1ELb0EN4cute5tupleIJNS5_1CILi128EEENS7_ILi64EEENS7_ILi96EEEEEELi96ENS_6half_tEfNS_4arch4Sm80ELb0ELb0ELb1ELb0ELb0ELb0ELb1ELb0EEENS1_21CollectiveEpilogueFwdINS6_IJS8_SA_S9_EEENS6_IJNS7_ILi1EEESI_SI_EEESC_SE_Li128ELb0ELb1ELb0ELb0EEENS1_19SingleTileSchedulerILb0ELb0ELb1ELi128EEEEEEEEEvNT_6ParamsE,"a",@progbits
	.sectionflags	@""
	.align	4
.nv.constant0._ZN7cutlass13device_kernelIN5flash19enable_sm80_to_sm89INS1_16FlashAttnFwdSm80INS1_25CollectiveMainloopFwdSm80ILi4ELi1ELb0EN4cute5tupleIJNS5_1CILi128EEENS7_ILi64EEENS7_ILi96EEEEEELi96ENS_6half_tEfNS_4arch4Sm80ELb0ELb0ELb1ELb0ELb0ELb0ELb1ELb0EEENS1_21CollectiveEpilogueFwdINS6_IJS8_SA_S9_EEENS6_IJNS7_ILi1EEESI_SI_EEESC_SE_Li128ELb0ELb1ELb0ELb0EEENS1_19SingleTileSchedulerILb0ELb0ELb1ELi128EEEEEEEEEvNT_6ParamsE:
	.zero		1944


//--------------------- .nv.constant0._ZN7cutlass13device_kernelIN5flash19enable_sm80_to_sm89INS1_16FlashAttnFwdSm80INS1_25CollectiveMainloopFwdSm80ILi4ELi1ELb0EN4cute5tupleIJNS5_1CILi128EEENS7_ILi64EEENS7_ILi96EEEEEELi96ENS_6half_tEfNS_4arch4Sm80ELb0ELb0ELb1ELb1ELb0ELb0ELb1ELb0EEENS1_21CollectiveEpilogueFwdINS6_IJS8_SA_S9_EEENS6_IJNS7_ILi1EEESI_SI_EEESC_SE_Li128ELb1ELb1ELb0ELb0EEENS1_19SingleTileSchedulerILb1ELb0ELb1ELi128EEEEEEEEEvNT_6ParamsE --------------------------
	.section	.nv.constant0._ZN7cutlass13device_kernelIN5flash19enable_sm80_to_sm89INS1_16FlashAttnFwdSm80INS1_25CollectiveMainloopFwdSm80ILi4ELi1ELb0EN4cute5tupleIJNS5_1CILi128EEENS7_ILi64EEENS7_ILi96EEEEEELi96ENS_6half_tEfNS_4arch4Sm80ELb0ELb0ELb1ELb1ELb0ELb0ELb1ELb0EEENS1_21CollectiveEpilogueFwdINS6_IJS8_SA_S9_EEENS6_IJNS7_ILi1EEESI_SI_EEESC_SE_Li128ELb1ELb1ELb0ELb0EEENS1_19SingleTileSchedulerILb1ELb0ELb1ELi128EEEEEEEEEvNT_6ParamsE,"a",@progbits
	.sectionflags	@""
	.align	4
.nv.constant0._ZN7cutlass13device_kernelIN5flash19enable_sm80_to_sm89INS1_16FlashAttnFwdSm80INS1_25CollectiveMainloopFwdSm80ILi4ELi1ELb0EN4cute5tupleIJNS5_1CILi128EEENS7_ILi64EEENS7_ILi96EEEEEELi96ENS_6half_tEfNS_4arch4Sm80ELb0ELb0ELb1ELb1ELb0ELb0ELb1ELb0EEENS1_21CollectiveEpilogueFwdINS6_IJS8_SA_S9_EEENS6_IJNS7_ILi1EEESI_SI_EEESC_SE_Li128ELb1ELb1ELb0ELb0EEENS1_19SingleTileSchedulerILb1ELb0ELb1ELi128EEEEEEEEEvNT_6ParamsE:
	.zero		1944


//--------------------- .nv.constant0._ZN7cutlass13device_kernelIN5flash19enable_sm80_to_sm89INS1_16FlashAttnFwdSm80INS1_25CollectiveMainloopFwdSm80ILi4ELi1ELb0EN4cute5tupleIJNS5_1CILi128EEENS7_ILi64EEENS7_ILi96EEEEEELi96ENS_6half_tEfNS_4arch4Sm80ELb0ELb0ELb1ELb1ELb0ELb1ELb1ELb0EEENS1_21CollectiveEpilogueFwdINS6_IJS8_SA_S9_EEENS6_IJNS7_ILi1EEESI_SI_EEESC_SE_Li128ELb1ELb1ELb0ELb0EEENS1_19SingleTileSchedulerILb1ELb0ELb1ELi128EEEEEEEEEvNT_6ParamsE --------------------------
	.section	.nv.constant0._ZN7cutlass13device_kernelIN5flash19enable_sm80_to_sm89INS1_16FlashAttnFwdSm80INS1_25CollectiveMainloopFwdSm80ILi4ELi1ELb0EN4cute5tupleIJNS5_1CILi128EEENS7_ILi64EEENS7_ILi96EEEEEELi96ENS_6half_tEfNS_4arch4Sm80ELb0ELb0ELb1ELb1ELb0ELb1ELb1ELb0EEENS1_21CollectiveEpilogueFwdINS6_IJS8_SA_S9_EEENS6_IJNS7_ILi1EEESI_SI_EEESC_SE_Li128ELb1ELb1ELb0ELb0EEENS1_19SingleTileSchedulerILb1ELb0ELb1ELi128EEEEEEEEEvNT_6ParamsE,"a",@progbits
	.sectionflags	@""
	.align	4
.nv.constant0._ZN7cutlass13device_kernelIN5flash19enable_sm80_to_sm89INS1_16FlashAttnFwdSm80INS1_25CollectiveMainloopFwdSm80ILi4ELi1ELb0EN4cute5tupleIJNS5_1CILi128EEENS7_ILi64EEENS7_ILi96EEEEEELi96ENS_6half_tEfNS_4arch4Sm80ELb0ELb0ELb1ELb1ELb0ELb1ELb1ELb0EEENS1_21CollectiveEpilogueFwdINS6_IJS8_SA_S9_EEENS6_IJNS7_ILi1EEESI_SI_EEESC_SE_Li128ELb1ELb1ELb0ELb0EEENS1_19SingleTileSchedulerILb1ELb0ELb1ELi128EEEEEEEEEvNT_6ParamsE:
	.zero		1944


//--------------------- .nv.constant0._ZN7cutlass13device_kernelIN5flash19enable_sm80_to_sm89INS1_16FlashAttnFwdSm80INS1_25CollectiveMainloopFwdSm80ILi4ELi1ELb0EN4cute5tupleIJNS5_1CILi128EEENS7_ILi48EEENS7_ILi96EEEEEELi96ENS_6half_tEfNS_4arch4Sm80ELb0ELb1ELb1ELb0ELb0ELb0ELb1ELb0EEENS1_21CollectiveEpilogueFwdINS6_IJS8_SA_S9_EEENS6_IJNS7_ILi1EEESI_SI_EEESC_SE_Li128ELb0ELb1ELb0ELb0EEENS1_19SingleTileSchedulerILb0ELb0ELb1ELi128EEEEEEEEEvNT_6ParamsE --------------------------
	.section	.nv.constant0._ZN7cutlass13device_kernelIN5flash19enable_sm80_to_sm89INS1_16FlashAttnFwdSm80INS1_25CollectiveMainloopFwdSm80ILi4ELi1ELb0EN4cute5tupleIJNS5_1CILi128EEENS7_ILi48EEENS7_ILi96EEEEEELi96ENS_6half_tEfNS_4arch4Sm80ELb0ELb1ELb1ELb0ELb0ELb0ELb1ELb0EEENS1_21CollectiveEpilogueFwdINS6_IJS8_SA_S9_EEENS6_IJNS7_ILi1EEESI_SI_EEESC_SE_Li128ELb0ELb1ELb0ELb0EEENS1_19SingleTileSchedulerILb0ELb0ELb1ELi128EEEEEEEEEvNT_6ParamsE,"a",@progbits
	.sectionflags	@""
	.align	4
.nv.constant0._ZN7cutlass13device_kernelIN5flash19enable_sm80_to_sm89INS1_16FlashAttnFwdSm80INS1_25CollectiveMainloopFwdSm80ILi4ELi1ELb0EN4cute5tupleIJNS5_1CILi128EEENS7_ILi48EEENS7_ILi96EEEEEELi96ENS_6half_tEfNS_4arch4Sm80ELb0ELb1ELb1ELb0ELb0ELb0ELb1ELb0EEENS1_21CollectiveEpilogueFwdINS6_IJS8_SA_S9_EEENS6_IJNS7_ILi1EEESI_SI_EEESC_SE_Li128ELb0ELb1ELb0ELb0EEENS1_19SingleTileSchedulerILb0ELb0ELb1ELi128EEEEEEEEEvNT_6ParamsE:
	.zero		1944


//--------------------- .nv.constant0._ZN7cutlass13device_kernelIN5flash19enable_sm80_to_sm89INS1_16FlashAttnFwdSm80INS1_25CollectiveMainloopFwdSm80ILi4ELi1ELb0EN4cute5tupleIJNS5_1CILi128EEENS7_ILi48EEENS7_ILi96EEEEEELi96ENS_6half_tEfNS_4arch4Sm80ELb0ELb1ELb1ELb1ELb0ELb0ELb1ELb0EEENS1_21CollectiveEpilogueFwdINS6_IJS8_SA_S9_EEENS6_IJNS7_ILi1EEESI_SI_EEESC_SE_Li128ELb1ELb1ELb0ELb0EEENS1_19SingleTileSchedulerILb1ELb0ELb1ELi128EEEEEEEEEvNT_6ParamsE --------------------------
	.section	.nv.constant0._ZN7cutlass13device_kernelIN5flash19enable_sm80_to_sm89INS1_16FlashAttnFwdSm80INS1_25CollectiveMainloopFwdSm80ILi4ELi1ELb0EN4cute5tupleIJNS5_1CILi128EEENS7_ILi48EEENS7_ILi96EEEEEELi96ENS_6half_tEfNS_4arch4Sm80ELb0ELb1ELb1ELb1ELb0ELb0ELb1ELb0EEENS1_21CollectiveEpilogueFwdINS6_IJS8_SA_S9_EEENS6_IJNS7_ILi1EEESI_SI_EEESC_SE_Li128ELb1ELb1ELb0ELb0EEENS1_19SingleTileSchedulerILb1ELb0ELb1ELi128EEEEEEEEEvNT_6ParamsE,"a",@progbits
	.sectionflags	@""
	.align	4
.nv.constant0._ZN7cutlass13device_kernelIN5flash19enable_sm80_to_sm89INS1_16FlashAttnFwdSm80INS1_25CollectiveMainloopFwdSm80ILi4ELi1ELb0EN4cute5tupleIJNS5_1CILi128EEENS7_ILi48EEENS7_ILi96EEEEEELi96ENS_6half_tEfNS_4arch4Sm80ELb0ELb1ELb1ELb1ELb0ELb0ELb1ELb0EEENS1_21CollectiveEpilogueFwdINS6_IJS8_SA_S9_EEENS6_IJNS7_ILi1EEESI_SI_EEESC_SE_Li128ELb1ELb1ELb0ELb0EEENS1_19SingleTileSchedulerILb1ELb0ELb1ELi128EEEEEEEEEvNT_6ParamsE:
	.zero		1944


//--------------------- .nv.constant0._ZN7cutlass13device_kernelIN5flash19enable_sm80_to_sm89INS1_16FlashAttnFwdSm80INS1_25CollectiveMainloopFwdSm80ILi4ELi1ELb0EN4cute5tupleIJNS5_1CILi128EEENS7_ILi48EEENS7_ILi96EEEEEELi96ENS_6half_tEfNS_4arch4Sm80ELb0ELb1ELb1ELb1ELb0ELb1ELb1ELb0EEENS1_21CollectiveEpilogueFwdINS6_IJS8_SA_S9_EEENS6_IJNS7_ILi1EEESI_SI_EEESC_SE_Li128ELb1ELb1ELb0ELb0EEENS1_19SingleTileSchedulerILb1ELb0ELb1ELi128EEEEEEEEEvNT_6ParamsE --------------------------
	.section	.nv.constant0._ZN7cutlass13device_kernelIN5flash19enable_sm80_to_sm89INS1_16FlashAttnFwdSm80INS1_25CollectiveMainloopFwdSm80ILi4ELi1ELb0EN4cute5tupleIJNS5_1CILi128EEENS7_ILi48EEENS7_ILi96EEEEEELi96ENS_6half_tEfNS_4arch4Sm80ELb0ELb1ELb1ELb1ELb0ELb1ELb1ELb0EEENS1_21CollectiveEpilogueFwdINS6_IJS8_SA_S9_EEENS6_IJNS7_ILi1EEESI_SI_EEESC_SE_Li128ELb1ELb1ELb0ELb0EEENS1_19SingleTileSchedulerILb1ELb0ELb1ELi128EEEEEEEEEvNT_6ParamsE,"a",@progbits
	.sectionflags	@""
	.align	4
.nv.constant0._ZN7cutlass13device_kernelIN5flash19enable_sm80_to_sm89INS1_16FlashAttnFwdSm80INS1_25CollectiveMainloopFwdSm80ILi4ELi1ELb0EN4cute5tupleIJNS5_1CILi128EEENS7_ILi48EEENS7_ILi96EEEEEELi96ENS_6half_tEfNS_4arch4Sm80ELb0ELb1ELb1ELb1ELb0ELb1ELb1ELb0EEENS1_21CollectiveEpilogueFwdINS6_IJS8_SA_S9_EEENS6_IJNS7_ILi1EEESI_SI_EEESC_SE_Li128ELb1ELb1ELb0ELb0EEENS1_19SingleTileSchedulerILb1ELb0ELb1ELi128EEEEEEEEEvNT_6ParamsE:
	.zero		1944


//--------------------- .nv.constant0._ZN7cutlass13device_kernelIN5flash19enable_sm80_to_sm89INS1_16FlashAttnFwdSm80INS1_25CollectiveMainloopFwdSm80ILi4ELi1ELb0EN4cute5tupleIJNS5_1CILi128EEENS7_ILi64EEENS7_ILi96EEEEEELi96ENS_6half_tEfNS_4arch4Sm80ELb1ELb0ELb1ELb0ELb0ELb0ELb1ELb0EEENS1_21CollectiveEpilogueFwdINS6_IJS8_SA_S9_EEENS6_IJNS7_ILi1EEESI_SI_EEESC_SE_Li128ELb0ELb1ELb0ELb0EEENS1_30DynamicPersistentTileSchedulerILi128ELi128ELb0ELb1ELb0EEEEEEEEEvNT_6ParamsE --------------------------
	.section	.nv.constant0._ZN7cutlass13device_kernelIN5flash19enable_sm80_to_sm89INS1_16FlashAttnFwdSm80INS1_25CollectiveMainloopFwdSm80ILi4ELi1ELb0EN4cute5tupleIJNS5_1CILi128EEENS7_ILi64EEENS7_ILi96EEEEEELi96ENS_6half_tEfNS_4arch4Sm80ELb1ELb0ELb1ELb0ELb0ELb0ELb1ELb0EEENS1_21CollectiveEpilogueFwdINS6_IJS8_SA_S9_EEENS6_IJNS7_ILi1EEESI_SI_EEESC_SE_Li128ELb0ELb1ELb0ELb0EEENS1_30DynamicPersistentTileSchedulerILi128ELi128ELb0ELb1ELb0EEEEEEEEEvNT_6ParamsE,"a",@progbits
	.sectionflags	@""
	.align	4
.nv.constant0._ZN7cutlass13device_kernelIN5flash19enable_sm80_to_sm89INS1_16FlashAttnFwdSm80INS1_25CollectiveMainloopFwdSm80ILi4ELi1ELb0EN4cute5tupleIJNS5_1CILi128EEENS7_ILi64EEENS7_ILi96EEEEEELi96ENS_6half_tEfNS_4arch4Sm80ELb1ELb0ELb1ELb0ELb0ELb0ELb1ELb0EEENS1_21CollectiveEpilogueFwdINS6_IJS8_SA_S9_EEENS6_IJNS7_ILi1EEESI_SI_EEESC_SE_Li128ELb0ELb1ELb0ELb0EEENS1_30DynamicPersistentTileSchedulerILi128ELi128ELb0ELb1ELb0EEEEEEEEEvNT_6ParamsE:
	.zero		1960


//--------------------- .nv.constant0._ZN7cutlass13device_kernelIN5flash19enable_sm80_to_sm89INS1_16FlashAttnFwdSm80INS1_25CollectiveMainloopFwdSm80ILi4ELi1ELb0EN4cute5tupleIJNS5_1CILi128EEENS7_ILi64EEENS7_ILi96EEEEEELi96ENS_6half_tEfNS_4arch4Sm80ELb1ELb0ELb1ELb1ELb0ELb0ELb1ELb0EEENS1_21CollectiveEpilogueFwdINS6_IJS8_SA_S9_EEENS6_IJNS7_ILi1EEESI_SI_EEESC_SE_Li128ELb1ELb1ELb0ELb0EEENS1_19SingleTileSchedulerILb1ELb0ELb1ELi128EEEEEEEEEvNT_6ParamsE --------------------------
	.section	.nv.constant0._ZN7cutlass13device_kernelIN5flash19enable_sm80_to_sm89INS1_16FlashAttnFwdSm80INS1_25CollectiveMainloopFwdSm80ILi4ELi1ELb0EN4cute5tupleIJNS5_1CILi128EEENS7_ILi64EEENS7_ILi96EEEEEELi96ENS_6half_tEfNS_4arch4Sm80ELb1ELb0ELb1ELb1ELb0ELb0ELb1ELb0EEENS1_21CollectiveEpilogueFwdINS6_IJS8_SA_S9_EEENS6_IJNS7_ILi1EEESI_SI_EEESC_SE_Li128ELb1ELb1ELb0ELb0EEENS1_19SingleTileSchedulerILb1ELb0ELb1ELi128EEEEEEEEEvNT_6ParamsE,"a",@progbits
	.sectionflags	@""
	.align	4
.nv.constant0._ZN7cutlass13device_kernelIN5flash19enable_sm80_to_sm89INS1_16FlashAttnFwdSm80INS1_25CollectiveMainloopFwdSm80ILi4ELi1ELb0EN4cute5tupleIJNS5_1CILi128EEENS7_ILi64EEENS7_ILi96EEEEEELi96ENS_6half_tEfNS_4arch4Sm80ELb1ELb0ELb1ELb1ELb0ELb0ELb1ELb0EEENS1_21CollectiveEpilogueFwdINS6_IJS8_SA_S9_EEENS6_IJNS7_ILi1EEESI_SI_EEESC_SE_Li128ELb1ELb1ELb0ELb0EEENS1_19SingleTileSchedulerILb1ELb0ELb1ELi128EEEEEEEEEvNT_6ParamsE:
	.zero		1944


//--------------------- .nv.constant0._ZN7cutlass13device_kernelIN5flash19enable_sm80_to_sm89INS1_16FlashAttnFwdSm80INS1_25CollectiveMainloopFwdSm80ILi4ELi1ELb0EN4cute5tupleIJNS5_1CILi128EEENS7_ILi64EEENS7_ILi96EEEEEELi96ENS_6half_tEfNS_4arch4Sm80ELb1ELb0ELb1ELb1ELb0ELb1ELb1ELb0EEENS1_21CollectiveEpilogueFwdINS6_IJS8_SA_S9_EEENS6_IJNS7_ILi1EEESI_SI_EEESC_SE_Li128ELb1ELb1ELb0ELb0EEENS1_19SingleTileSchedulerILb1ELb0ELb1ELi128EEEEEEEEEvNT_6ParamsE --------------------------
	.section	.nv.constant0._ZN7cutlass13device_kernelIN5flash19enable_sm80_to_sm89INS1_16FlashAttnFwdSm80INS1_25CollectiveMainloopFwdSm80ILi4ELi1ELb0EN4cute5tupleIJNS5_1CILi128EEENS7_ILi64EEENS7_ILi96EEEEEELi96ENS_6half_tEfNS_4arch4Sm80ELb1ELb0ELb1ELb1ELb0ELb1ELb1ELb0EEENS1_21CollectiveEpilogueFwdINS6_IJS8_SA_S9_EEENS6_IJNS7_ILi1EEESI_SI_EEESC_SE_Li128ELb1ELb1ELb0ELb0EEENS1_19SingleTileSchedulerILb1ELb0ELb1ELi128EEEEEEEEEvNT_6ParamsE,"a",@progbits
	.sectionflags	@""
	.align	4
.nv.constant0._ZN7cutlass13device_kernelIN5flash19enable_sm80_to_sm89INS1_16FlashAttnFwdSm80INS1_25CollectiveMainloopFwdSm80ILi4ELi1ELb0EN4cute5tupleIJNS5_1CILi128EEENS7_ILi64EEENS7_ILi96EEEEEELi96ENS_6half_tEfNS_4arch4Sm80ELb1ELb0ELb1ELb1ELb0ELb1ELb1ELb0EEENS1_21CollectiveEpilogueFwdINS6_IJS8_SA_S9_EEENS6_IJNS7_ILi1EEESI_SI_EEESC_SE_Li128ELb1ELb1ELb0ELb0EEENS1_19SingleTileSchedulerILb1ELb0ELb1ELi128EEEEEEEEEvNT_6ParamsE:
	.zero		1944


//--------------------- .nv.constant0._ZN7cutlass13device_kernelIN5flash19enable_sm80_to_sm89INS1_16FlashAttnFwdSm80INS1_25CollectiveMainloopFwdSm80ILi4ELi1ELb0EN4cute5tupleIJNS5_1CILi128EEENS7_ILi64EEENS7_ILi96EEEEEELi96ENS_6half_tEfNS_4arch4Sm80ELb0ELb0ELb0ELb0ELb0ELb0ELb1ELb0EEENS1_21CollectiveEpilogueFwdINS6_IJS8_SA_S9_EEENS6_IJNS7_ILi1EEESI_SI_EEESC_SE_Li128ELb0ELb1ELb0ELb0EEENS1_19SingleTileSchedulerILb0ELb0ELb1ELi128EEEEEEEEEvNT_6ParamsE --------------------------
	.section	.nv.constant0._ZN7cutlass13device_kernelIN5flash19enable_sm80_to_sm89INS1_16FlashAttnFwdSm80INS1_25CollectiveMainloopFwdSm80ILi4ELi1ELb0EN4cute5tupleIJNS5_1CILi128EEENS7_ILi64EEENS7_ILi96EEEEEELi96ENS_6half_tEfNS_4arch4Sm80ELb0ELb0ELb0ELb0ELb0ELb0ELb1ELb0EEENS1_21CollectiveEpilogueFwdINS6_IJS8_SA_S9_EEENS6_IJNS7_ILi1EEESI_SI_EEESC_SE_Li128ELb0ELb1ELb0ELb0EEENS1_19SingleTileSchedulerILb0ELb0ELb1ELi128EEEEEEEEEvNT_6ParamsE,"a",@progbits
	.sectionflags	@""
	.align	4
.nv.constant0._ZN7cutlass13device_kernelIN5flash19enable_sm80_to_sm89INS1_16FlashAttnFwdSm80INS1_25CollectiveMainloopFwdSm80ILi4ELi1ELb0EN4cute5tupleIJNS5_1CILi128EEENS7_ILi64EEENS7_ILi96EEEEEELi96ENS_6half_tEfNS_4arch4Sm80ELb0ELb0ELb0ELb0ELb0ELb0ELb1ELb0EEENS1_21CollectiveEpilogueFwdINS6_IJS8_SA_S9_EEENS6_IJNS7_ILi1EEESI_SI_EEESC_SE_Li128ELb0ELb1ELb0ELb0EEENS1_19SingleTileSchedulerILb0ELb0ELb1ELi128EEEEEEEEEvNT_6ParamsE:
	.zero		1944


//--------------------- .nv.constant0._ZN7cutlass13device_kernelIN5flash19enable_sm80_to_sm89INS1_16FlashAttnFwdSm80INS1_25CollectiveMainloopFwdSm80ILi4ELi1ELb0EN4cute5tupleIJNS5_1CILi128EEENS7_ILi64EEENS7_ILi96EEEEEELi96ENS_6half_tEfNS_4arch4Sm80ELb0ELb0ELb0ELb1ELb0ELb0ELb1ELb0EEENS1_21CollectiveEpilogueFwdINS6_IJS8_SA_S9_EEENS6_IJNS7_ILi1EEESI_SI_EEESC_SE_Li128ELb1ELb1ELb0ELb0EEENS1_19SingleTileSchedulerILb1ELb0ELb1ELi128EEEEEEEEEvNT_6ParamsE --------------------------
	.section	.nv.constant0._ZN7cutlass13device_kernelIN5flash19enable_sm80_to_sm89INS1_16FlashAttnFwdSm80INS1_25CollectiveMainloopFwdSm80ILi4ELi1ELb0EN4cute5tupleIJNS5_1CILi128EEENS7_ILi64EEENS7_ILi96EEEEEELi96ENS_6half_tEfNS_4arch4Sm80ELb0ELb0ELb0ELb1ELb0ELb0ELb1ELb0EEENS1_21CollectiveEpilogueFwdINS6_IJS8_SA_S9_EEENS6_IJNS7_ILi1EEESI_SI_EEESC_SE_Li128ELb1ELb1ELb0ELb0EEENS1_19SingleTileSchedulerILb1ELb0ELb1ELi128EEEEEEEEEvNT_6ParamsE,"a",@progbits
	.sectionflags	@""
	.align	4
.nv.constant0._ZN7cutlass13device_kernelIN5flash19enable_sm80_to_sm89INS1_16FlashAttnFwdSm80INS1_25CollectiveMainloopFwdSm80ILi4ELi1ELb0EN4cute5tupleIJNS5_1CILi128EEENS7_ILi64EEENS7_ILi96EEEEEELi96ENS_6half_tEfNS_4arch4Sm80ELb0ELb0ELb0ELb1ELb0ELb0ELb1ELb0EEENS1_21CollectiveEpilogueFwdINS6_IJS8_SA_S9_EEENS6_IJNS7_ILi1EEESI_SI_EEESC_SE_Li128ELb1ELb1ELb0ELb0EEENS1_19SingleTileSchedulerILb1ELb0ELb1ELi128EEEEEEEEEvNT_6ParamsE:
	.zero		1944


//--------------------- .nv.constant0._ZN7cutlass13device_kernelIN5flash19enable_sm80_to_sm89INS1_16FlashAttnFwdSm80INS1_25CollectiveMainloopFwdSm80ILi4ELi1ELb0EN4cute5tupleIJNS5_1CILi128EEENS7_ILi64EEENS7_ILi96EEEEEELi96ENS_6half_tEfNS_4arch4Sm80ELb0ELb0ELb0ELb1ELb0ELb1ELb1ELb0EEENS1_21CollectiveEpilogueFwdINS6_IJS8_SA_S9_EEENS6_IJNS7_ILi1EEESI_SI_EEESC_SE_Li128ELb1ELb1ELb0ELb0EEENS1_19SingleTileSchedulerILb1ELb0ELb1ELi128EEEEEEEEEvNT_6ParamsE --------------------------
	.section	.nv.constant0._ZN7cutlass13device_kernelIN5flash19enable_sm80_to_sm89INS1_16FlashAttnFwdSm80INS1_25CollectiveMainloopFwdSm80ILi4ELi1ELb0EN4cute5tupleIJNS5_1CILi128EEENS7_ILi64EEENS7_ILi96EEEEEELi96ENS_6half_tEfNS_4arch4Sm80ELb0ELb0ELb0ELb1ELb0ELb1ELb1ELb0EEENS1_21CollectiveEpilogueFwdINS6_IJS8_SA_S9_EEENS6_IJNS7_ILi1EEESI_SI_EEESC_SE_Li128ELb1ELb1ELb0ELb0EEENS1_19SingleTileSchedulerILb1ELb0ELb1ELi128EEEEEEEEEvNT_6ParamsE,"a",@progbits
	.sectionflags	@""
	.align	4
.nv.constant0._ZN7cutlass13device_kernelIN5flash19enable_sm80_to_sm89INS1_16FlashAttnFwdSm80INS1_25CollectiveMainloopFwdSm80ILi4ELi1ELb0EN4cute5tupleIJNS5_1CILi128EEENS7_ILi64EEENS7_ILi96EEEEEELi96ENS_6half_tEfNS_4arch4Sm80ELb0ELb0ELb0ELb1ELb0ELb1ELb1ELb0EEENS1_21CollectiveEpilogueFwdINS6_IJS8_SA_S9_EEENS6_IJNS7_ILi1EEESI_SI_EEESC_SE_Li128ELb1ELb1ELb0ELb0EEENS1_19SingleTileSchedulerILb1ELb0ELb1ELi128EEEEEEEEEvNT_6ParamsE:
	.zero		1944


//--------------------- .nv.constant0._ZN7cutlass13device_kernelIN5flash19enable_sm80_to_sm89INS1_16FlashAttnFwdSm80INS1_25CollectiveMainloopFwdSm80ILi4ELi1ELb0EN4cute5tupleIJNS5_1CILi128EEENS7_ILi48EEENS7_ILi96EEEEEELi96ENS_6half_tEfNS_4arch4Sm80ELb0ELb1ELb0ELb0ELb0ELb0ELb1ELb0EEENS1_21CollectiveEpilogueFwdINS6_IJS8_SA_S9_EEENS6_IJNS7_ILi1EEESI_SI_EEESC_SE_Li128ELb0ELb1ELb0ELb0EEENS1_19SingleTileSchedulerILb0ELb0ELb1ELi128EEEEEEEEEvNT_6ParamsE --------------------------
	.section	.nv.constant0._ZN7cutlass13device_kernelIN5flash19enable_sm80_to_sm89INS1_16FlashAttnFwdSm80INS1_25CollectiveMainloopFwdSm80ILi4ELi1ELb0EN4cute5tupleIJNS5_1CILi128EEENS7_ILi48EEENS7_ILi96EEEEEELi96ENS_6half_tEfNS_4arch4Sm80ELb0ELb1ELb0ELb0ELb0ELb0ELb1ELb0EEENS1_21CollectiveEpilogueFwdINS6_IJS8_SA_S9_EEENS6_IJNS7_ILi1EEESI_SI_EEESC_SE_Li128ELb0ELb1ELb0ELb0EEENS1_19SingleTileSchedulerILb0ELb0ELb1ELi128EEEEEEEEEvNT_6ParamsE,"a",@progbits
	.sectionflags	@""
	.align	4
.nv.constant0._ZN7cutlass13device_kernelIN5flash19enable_sm80_to_sm89INS1_16FlashAttnFwdSm80INS1_25CollectiveMainloopFwdSm80ILi4ELi1ELb0EN4cute5tupleIJNS5_1CILi128EEENS7_ILi48EEENS7_ILi96EEEEEELi96ENS_6half_tEfNS_4arch4Sm80ELb0ELb1ELb0ELb0ELb0ELb0ELb1ELb0EEENS1_21CollectiveEpilogueFwdINS6_IJS8_SA_S9_EEENS6_IJNS7_ILi1EEESI_SI_EEESC_SE_Li128ELb0ELb1ELb0ELb0EEENS1_19SingleTileSchedulerILb0ELb0ELb1ELi128EEEEEEEEEvNT_6ParamsE:
	.zero		1944


//--------------------- .nv.constant0._ZN7cutlass13device_kernelIN5flash19enable_sm80_to_sm89INS1_16FlashAttnFwdSm80INS1_25CollectiveMainloopFwdSm80ILi4ELi1ELb0EN4cute5tupleIJNS5_1CILi128EEENS7_ILi48EEENS7_ILi96EEEEEELi96ENS_6half_tEfNS_4arch4Sm80ELb0ELb1ELb0ELb1ELb0ELb0ELb1ELb0EEENS1_21CollectiveEpilogueFwdINS6_IJS8_SA_S9_EEENS6_IJNS7_ILi1EEESI_SI_EEESC_SE_Li128ELb1ELb1ELb0ELb0EEENS1_19SingleTileSchedulerILb1ELb0ELb1ELi128EEEEEEEEEvNT_6ParamsE --------------------------
	.section	.nv.constant0._ZN7cutlass13device_kernelIN5flash19enable_sm80_to_sm89INS1_16FlashAttnFwdSm80INS1_25CollectiveMainloopFwdSm80ILi4ELi1ELb0EN4cute5tupleIJNS5_1CILi128EEENS7_ILi48EEENS7_ILi96EEEEEELi96ENS_6half_tEfNS_4arch4Sm80ELb0ELb1ELb0ELb1ELb0ELb0ELb1ELb0EEENS1_21CollectiveEpilogueFwdINS6_IJS8_SA_S9_EEENS6_IJNS7_ILi1EEESI_SI_EEESC_SE_Li128ELb1ELb1ELb0ELb0EEENS1_19SingleTileSchedulerILb1ELb0ELb1ELi128EEEEEEEEEvNT_6ParamsE,"a",@progbits
	.sectionflags	@""
	.align	4
.nv.constant0._ZN7cutlass13device_kernelIN5flash19enable_sm80_to_sm89INS1_16FlashAttnFwdSm80INS1_25CollectiveMainloopFwdSm80ILi4ELi1ELb0EN4cute5tupleIJNS5_1CILi128EEENS7_ILi48EEENS7_ILi96EEEEEELi96ENS_6half_tEfNS_4arch4Sm80ELb0ELb1ELb0ELb1ELb0ELb0ELb1ELb0EEENS1_21CollectiveEpilogueFwdINS6_IJS8_SA_S9_EEENS6_IJNS7_ILi1EEESI_SI_EEESC_SE_Li128ELb1ELb1ELb0ELb0EEENS1_19SingleTileSchedulerILb1ELb0ELb1ELi128EEEEEEEEEvNT_6ParamsE:
	.zero		1944


//--------------------- .nv.constant0._ZN7cutlass13device_kernelIN5flash19enable_sm80_to_sm89INS1_16FlashAttnFwdSm80INS1_25CollectiveMainloopFwdSm80ILi4ELi1ELb0EN4cute5tupleIJNS5_1CILi128EEENS7_ILi48EEENS7_ILi96EEEEEELi96ENS_6half_tEfNS_4arch4Sm80ELb0ELb1ELb0ELb1ELb0ELb1ELb1ELb0EEENS1_21CollectiveEpilogueFwdINS6_IJS8_SA_S9_EEENS6_IJNS7_ILi1EEESI_SI_EEESC_SE_Li128ELb1ELb1ELb0ELb0EEENS1_19SingleTileSchedulerILb1ELb0ELb1ELi128EEEEEEEEEvNT_6ParamsE --------------------------
	.section	.nv.constant0._ZN7cutlass13device_kernelIN5flash19enable_sm80_to_sm89INS1_16FlashAttnFwdSm80INS1_25CollectiveMainloopFwdSm80ILi4ELi1ELb0EN4cute5tupleIJNS5_1CILi128EEENS7_ILi48EEENS7_ILi96EEEEEELi96ENS_6half_tEfNS_4arch4Sm80ELb0ELb1ELb0ELb1ELb0ELb1ELb1ELb0EEENS1_21CollectiveEpilogueFwdINS6_IJS8_SA_S9_EEENS6_IJNS7_ILi1EEESI_SI_EEESC_SE_Li128ELb1ELb1ELb0ELb0EEENS1_19SingleTileSchedulerILb1ELb0ELb1ELi128EEEEEEEEEvNT_6ParamsE,"a",@progbits
	.sectionflags	@""
	.align	4
.nv.constant0._ZN7cutlass13device_kernelIN5flash19enable_sm80_to_sm89INS1_16FlashAttnFwdSm80INS1_25CollectiveMainloopFwdSm80ILi4ELi1ELb0EN4cute5tupleIJNS5_1CILi128EEENS7_ILi48EEENS7_ILi96EEEEEELi96ENS_6half_tEfNS_4arch4Sm80ELb0ELb1ELb0ELb1ELb0ELb1ELb1ELb0EEENS1_21CollectiveEpilogueFwdINS6_IJS8_SA_S9_EEENS6_IJNS7_ILi1EEESI_SI_EEESC_SE_Li128ELb1ELb1ELb0ELb0EEENS1_19SingleTileSchedulerILb1ELb0ELb1ELi128EEEEEEEEEvNT_6ParamsE:
	.zero		1944


//--------------------- .nv.constant0._ZN7cutlass13device_kernelIN5flash19enable_sm80_to_sm89INS1_16FlashAttnFwdSm80INS1_25CollectiveMainloopFwdSm80ILi4ELi1ELb0EN4cute5tupleIJNS5_1CILi128EEENS7_ILi64EEENS7_ILi96EEEEEELi96ENS_6half_tEfNS_4arch4Sm80ELb1ELb0ELb0ELb0ELb0ELb0ELb1ELb0EEENS1_21CollectiveEpilogueFwdINS6_IJS8_SA_S9_EEENS6_IJNS7_ILi1EEESI_SI_EEESC_SE_Li128ELb0ELb1ELb0ELb0EEENS1_30DynamicPersistentTileSchedulerILi128ELi128ELb0ELb1ELb0EEEEEEEEEvNT_6ParamsE --------------------------
	.section	.nv.constant0._ZN7cutlass13device_kernelIN5flash19enable_sm80_to_sm89INS1_16FlashAttnFwdSm80INS1_25CollectiveMainloopFwdSm80ILi4ELi1ELb0EN4cute5tupleIJNS5_1CILi128EEENS7_ILi64EEENS7_ILi96EEEEEELi96ENS_6half_tEfNS_4arch4Sm80ELb1ELb0ELb0ELb0ELb0ELb0ELb1ELb0EEENS1_21CollectiveEpilogueFwdINS6_IJS8_SA_S9_EEENS6_IJNS7_ILi1EEESI_SI_EEESC_SE_Li128ELb0ELb1ELb0ELb0EEENS1_30DynamicPersistentTileSchedulerILi128ELi128ELb0ELb1ELb0EEEEEEEEEvNT_6ParamsE,"a",@progbits
	.sectionflags	@""
	.align	4
.nv.constant0._ZN7cutlass13device_kernelIN5flash19enable_sm80_to_sm89INS1_16FlashAttnFwdSm80INS1_25CollectiveMainloopFwdSm80ILi4ELi1ELb0EN4cute5tupleIJNS5_1CILi128EEENS7_ILi64EEENS7_ILi96EEEEEELi96ENS_6half_tEfNS_4arch4Sm80ELb1ELb0ELb0ELb0ELb0ELb0ELb1ELb0EEENS1_21CollectiveEpilogueFwdINS6_IJS8_SA_S9_EEENS6_IJNS7_ILi1EEESI_SI_EEESC_SE_Li128ELb0ELb1ELb0ELb0EEENS1_30DynamicPersistentTileSchedulerILi128ELi128ELb0ELb1ELb0EEEEEEEEEvNT_6ParamsE:
	.zero		1960


//--------------------- .nv.constant0._ZN7cutlass13device_kernelIN5flash19enable_sm80_to_sm89INS1_16FlashAttnFwdSm80INS1_25CollectiveMainloopFwdSm80ILi4ELi1ELb0EN4cute5tupleIJNS5_1CILi128EEENS7_ILi64EEENS7_ILi96EEEEEELi96ENS_6half_tEfNS_4arch4Sm80ELb1ELb0ELb0ELb1ELb0ELb0ELb1ELb0EEENS1_21CollectiveEpilogueFwdINS6_IJS8_SA_S9_EEENS6_IJNS7_ILi1EEESI_SI_EEESC_SE_Li128ELb1ELb1ELb0ELb0EEENS1_19SingleTileSchedulerILb1ELb0ELb1ELi128EEEEEEEEEvNT_6ParamsE --------------------------
	.section	.nv.constant0._ZN7cutlass13device_kernelIN5flash19enable_sm80_to_sm89INS1_16FlashAttnFwdSm80INS1_25CollectiveMainloopFwdSm80ILi4ELi1ELb0EN4cute5tupleIJNS5_1CILi128EEENS7_ILi64EEENS7_ILi96EEEEEELi96ENS_6half_tEfNS_4arch4Sm80ELb1ELb0ELb0ELb1ELb0ELb0ELb1ELb0EEENS1_21CollectiveEpilogueFwdINS6_IJS8_SA_S9_EEENS6_IJNS7_ILi1EEESI_SI_EEESC_SE_Li128ELb1ELb1ELb0ELb0EEENS1_19SingleTileSchedulerILb1ELb0ELb1ELi128EEEEEEEEEvNT_6ParamsE,"a",@progbits
	.sectionflags	@""
	.align	4
.nv.constant0._ZN7cutlass13device_kernelIN5flash19enable_sm80_to_sm89INS1_16FlashAttnFwdSm80INS1_25CollectiveMainloopFwdSm80ILi4ELi1ELb0EN4cute5tupleIJNS5_1CILi128EEENS7_ILi64EEENS7_ILi96EEEEEELi96ENS_6half_tEfNS_4arch4Sm80ELb1ELb0ELb0ELb1ELb0ELb0ELb1ELb0EEENS1_21CollectiveEpilogueFwdINS6_IJS8_SA_S9_EEENS6_IJNS7_ILi1EEESI_SI_EEESC_SE_Li128ELb1ELb1ELb0ELb0EEENS1_19SingleTileSchedulerILb1ELb0ELb1ELi128EEEEEEEEEvNT_6ParamsE:
	.zero		1944


//--------------------- .nv.constant0._ZN7cutlass13device_kernelIN5flash19enable_sm80_to_sm89INS1_16FlashAttnFwdSm80INS1_25CollectiveMainloopFwdSm80ILi4ELi1ELb0EN4cute5tupleIJNS5_1CILi128EEENS7_ILi64EEENS7_ILi96EEEEEELi96ENS_6half_tEfNS_4arch4Sm80ELb1ELb0ELb0ELb1ELb0ELb1ELb1ELb0EEENS1_21CollectiveEpilogueFwdINS6_IJS8_SA_S9_EEENS6_IJNS7_ILi1EEESI_SI_EEESC_SE_Li128ELb1ELb1ELb0ELb0EEENS1_19SingleTileSchedulerILb1ELb0ELb1ELi128EEEEEEEEEvNT_6ParamsE --------------------------
	.section	.nv.constant0._ZN7cutlass13device_kernelIN5flash19enable_sm80_to_sm89INS1_16FlashAttnFwdSm80INS1_25CollectiveMainloopFwdSm80ILi4ELi1ELb0EN4cute5tupleIJNS5_1CILi128EEENS7_ILi64EEENS7_ILi96EEEEEELi96ENS_6half_tEfNS_4arch4Sm80ELb1ELb0ELb0ELb1ELb0ELb1ELb1ELb0EEENS1_21CollectiveEpilogueFwdINS6_IJS8_SA_S9_EEENS6_IJNS7_ILi1EEESI_SI_EEESC_SE_Li128ELb1ELb1ELb0ELb0EEENS1_19SingleTileSchedulerILb1ELb0ELb1ELi128EEEEEEEEEvNT_6ParamsE,"a",@progbits
	.sectionflags	@""
	.align	4
.nv.constant0._ZN7cutlass13device_kernelIN5flash19enable_sm80_to_sm89INS1_16FlashAttnFwdSm80INS1_25CollectiveMainloopFwdSm80ILi4ELi1ELb0EN4cute5tupleIJNS5_1CILi128EEENS7_ILi64EEENS7_ILi96EEEEEELi96ENS_6half_tEfNS_4arch4Sm80ELb1ELb0ELb0ELb1ELb0ELb1ELb1ELb0EEENS1_21CollectiveEpilogueFwdINS6_IJS8_SA_S9_EEENS6_IJNS7_ILi1EEESI_SI_EEESC_SE_Li128ELb1ELb1ELb0ELb0EEENS1_19SingleTileSchedulerILb1ELb0ELb1ELi128EEEEEEEEEvNT_6ParamsE:
	.zero		1944


//--------------------- SYMBOLS --------------------------

	.type		.nv.reservedSmem.offset0,@object
	.size		.nv.reservedSmem.offset0,0x4
